// auto-generated by cutlass_sweep.conv — config: {"arch": "sm_100", "cluster_m": 2, "cluster_n": 1, "conv_kind": "dgrad", "dtype": "fp16", "ndim": 2, "tile_k": 64, "tile_m": 64, "tile_n": 64}
#include "cutlass/cutlass.h"
#include "cute/tensor.hpp"
#include "cutlass/kernel_hardware_info.hpp"
#include "cutlass/conv/convolution.h"
#include "cutlass/conv/dispatch_policy.hpp"
#include "cutlass/conv/collective/collective_builder.hpp"
#include "cutlass/conv/kernel/conv_universal.hpp"
#include "cutlass/conv/device/conv_universal_adapter.hpp"
#include "cutlass/epilogue/collective/collective_builder.hpp"

using namespace cute;
using Elem = cutlass::half_t;
using Acc  = float;
using LayoutAB = cutlass::layout::TensorNHWC;
using LayoutC  = cutlass::layout::TensorNHWC;
constexpr auto ConvOp = cutlass::conv::Operator::kDgrad;
using TileShape    = Shape<_64, _64, Shape<_64>>;
using ClusterShape = Shape<_2, _1, _1>;

using CollectiveEpilogue = typename cutlass::epilogue::collective::CollectiveBuilder<
    cutlass::arch::Sm100, cutlass::arch::OpClassTensorOp,
    TileShape, ClusterShape,
    cutlass::epilogue::collective::EpilogueTileAuto,
    Acc, Acc,
    Elem, LayoutC, 128 / cutlass::sizeof_bits<Elem>::value,
    Elem, LayoutC, 128 / cutlass::sizeof_bits<Elem>::value,
    cutlass::epilogue::collective::EpilogueScheduleAuto
  >::CollectiveOp;

using CollectiveMainloop = typename cutlass::conv::collective::CollectiveBuilder<
    cutlass::arch::Sm100, cutlass::arch::OpClassTensorOp, ConvOp,
    Elem, LayoutAB, 128 / cutlass::sizeof_bits<Elem>::value,
    Elem, LayoutAB, 128 / cutlass::sizeof_bits<Elem>::value,
    Acc,
    TileShape, ClusterShape,
    cutlass::conv::collective::StageCountAutoCarveout<
        static_cast<int>(sizeof(typename CollectiveEpilogue::SharedStorage))>,
    cutlass::conv::collective::KernelScheduleAuto
  >::CollectiveOp;

using ProblemShape = cutlass::conv::ConvProblemShape<
    ConvOp, CollectiveMainloop::DispatchPolicy::NumSpatialDimensions>;
using ConvKernel = cutlass::conv::kernel::ConvUniversal<
    ProblemShape, CollectiveMainloop, CollectiveEpilogue>;
using Conv = cutlass::conv::device::ConvUniversalAdapter<ConvKernel>;

auto* _anchor = &cutlass::device_kernel<ConvKernel>;


// ===== COMPILED SASS (sm_100a) =====

	.target	sm_100a

	.elftype	@"ET_EXEC"


//--------------------- .note.nv.tkinfo           --------------------------
	.section	.note.nv.tkinfo,"",@"SHT_NOTE"
	.sectionflags	@"SHF_NOTE_NV_TKINFO"
	.tkinfo
        /*0018*/ 	.word	0x00000002
        /*0030*/ 	.string	""
        /*0030*/ 	.string	"ptxas"
        /*0030*/ 	.string	"Cuda compilation tools, release 13.0, V13.0.88"
        /*0030*/ 	.string	"Build cuda_13.0.r13.0/compiler.36424714_0"
        /*0030*/ 	.string	"-arch sm_100a -m 64 "



//--------------------- .note.nv.cuinfo           --------------------------
	.section	.note.nv.cuinfo,"",@"SHT_NOTE"
	.sectionflags	@"SHF_NOTE_NV_CUINFO"
        /*0018*/ 	.short	0x0002
        /*001a*/ 	.short	0x0064
        /*001c*/ 	.short	0x0082
	.zero		2


//--------------------- .nv.info                  --------------------------
	.section	.nv.info,"",@"SHT_CUDA_INFO"
	.align	4


	//----- nvinfo : EIATTR_REGCOUNT
	.align		4
        /*0000*/ 	.byte	0x04, 0x2f
        /*0002*/ 	.short	(.L_19 - .L_18)
	.align		4
.L_18:
        /*0004*/ 	.word	index@(_ZN7cutlass13device_kernelINS_4conv6kernel13ConvUniversalINS1_16ConvProblemShapeILNS1_8OperatorE1ELi2EEENS1_10collective14CollectiveConvINS1_47MainloopSm100TmaUmmaWarpSpecializedImplicitGemmILS5_1ELi13ELi2ELi1ELi2EN4cute5tupleIJNSA_1CILi2EEENSC_ILi1EEESE_EEEEENSB_IJNSC_ILi64EEESH_NSB_IJSH_EEEEEENS_6half_tESK_NSA_8TiledMMAINSA_8MMA_AtomIJNSA_20SM100_MMA_F16BF16_SSISK_SK_fLi64ELi64ELNSA_4UMMA5MajorE0ELSP_1ELNSO_7ScaleInE0ELSQ_0EEEEEENSA_6LayoutINSB_IJSE_SE_SE_EEENSB_IJNSC_ILi0EEESV_SV_EEEEENSB_IJNSA_10UnderscoreESY_SY_EEEEENS7_6detail27Sm100ImplicitGemmTileTraitsINSA_20SM90_TMA_LOAD_IM2COLENSA_14ComposedLayoutINSA_7SwizzleILi3ELi4ELi3EEENSA_18smem_ptr_flag_bitsILi16EEENST_INSB_IJNSC_ILi8EEESH_EEENSB_IJSH_SE_EEEEEEEvEENS12_INSA_23SM90_TMA_LOAD_MULTICASTENS14_IS16_S18_NST_INSB_IJSH_S19_EEENSB_IJSE_SH_EEEEEEEvEEEENS_8epilogue10collective18CollectiveEpilogueINS1M_23Sm100TmaWarpSpecializedILi3ELi2ELi16ELb1ELb0EEEJSJ_NSB_IJNST_ISH_SE_EENST_INSC_ILi32EEESE_EEEEESK_NSB_IJNSB_IJlllEEESE_SV_EEESK_S1W_NS1M_6fusion15FusionCallbacksIS1Q_NS1X_17LinearCombinationISK_fSK_fLNS_15FloatRoundStyleE2EEESJ_S1U_JEEENSA_5SM1004TMEM4LOAD26SM100_TMEM_LOAD_16dp256b4xES13_NS14_INS15_ILi2ELi4ELi3EEES18_NST_INSB_IJS19_S1S_EEENSB_IJS1S_SE_EEEEEEENSA_17SM75_U32x4_LDSM_NENSA_21SM90_TMA_STORE_IM2COLES2B_NSA_17SM90_U32x4_STSM_NENSA_39AutoVectorizingCopyWithAssumedAlignmentILi128EEEEEEvvEEEEvNT_6ParamsE)
        /*0008*/ 	.word	0x0000005e


	//----- nvinfo : EIATTR_FRAME_SIZE
	.align		4
.L_19:
        /*000c*/ 	.byte	0x04, 0x11
        /*000e*/ 	.short	(.L_21 - .L_20)
	.align		4
.L_20:
        /*0010*/ 	.word	index@($__internal_2_$__cuda_sm10x_tcgen05_guardrail_trap_unallocated_columns_being_dealloced)
        /*0014*/ 	.word	0x00000008


	//----- nvinfo : EIATTR_FRAME_SIZE
	.align		4
.L_21:
        /*0018*/ 	.byte	0x04, 0x11
        /*001a*/ 	.short	(.L_23 - .L_22)
	.align		4
.L_22:
        /*001c*/ 	.word	index@($__internal_1_$__cuda_sm10x_tcgen05_guardrail_trap_phase_invalid_during_alloc)
        /*0020*/ 	.word	0x00000008


	//----- nvinfo : EIATTR_FRAME_SIZE
	.align		4
.L_23:
        /*0024*/ 	.byte	0x04, 0x11
        /*0026*/ 	.short	(.L_25 - .L_24)
	.align		4
.L_24:
        /*0028*/ 	.word	index@($__internal_0_$__cuda_sm10x_tcgen05_guardrail_trap_col_being_dealloced_not_returned_by_alloc)
        /*002c*/ 	.word	0x00000008


	//----- nvinfo : EIATTR_FRAME_SIZE
	.align		4
.L_25:
        /*0030*/ 	.byte	0x04, 0x11
        /*0032*/ 	.short	(.L_27 - .L_26)
	.align		4
.L_26:
        /*0034*/ 	.word	index@(_ZN7cutlass13device_kernelINS_4conv6kernel13ConvUniversalINS1_16ConvProblemShapeILNS1_8OperatorE1ELi2EEENS1_10collective14CollectiveConvINS1_47MainloopSm100TmaUmmaWarpSpecializedImplicitGemmILS5_1ELi13ELi2ELi1ELi2EN4cute5tupleIJNSA_1CILi2EEENSC_ILi1EEESE_EEEEENSB_IJNSC_ILi64EEESH_NSB_IJSH_EEEEEENS_6half_tESK_NSA_8TiledMMAINSA_8MMA_AtomIJNSA_20SM100_MMA_F16BF16_SSISK_SK_fLi64ELi64ELNSA_4UMMA5MajorE0ELSP_1ELNSO_7ScaleInE0ELSQ_0EEEEEENSA_6LayoutINSB_IJSE_SE_SE_EEENSB_IJNSC_ILi0EEESV_SV_EEEEENSB_IJNSA_10UnderscoreESY_SY_EEEEENS7_6detail27Sm100ImplicitGemmTileTraitsINSA_20SM90_TMA_LOAD_IM2COLENSA_14ComposedLayoutINSA_7SwizzleILi3ELi4ELi3EEENSA_18smem_ptr_flag_bitsILi16EEENST_INSB_IJNSC_ILi8EEESH_EEENSB_IJSH_SE_EEEEEEEvEENS12_INSA_23SM90_TMA_LOAD_MULTICASTENS14_IS16_S18_NST_INSB_IJSH_S19_EEENSB_IJSE_SH_EEEEEEEvEEEENS_8epilogue10collective18CollectiveEpilogueINS1M_23Sm100TmaWarpSpecializedILi3ELi2ELi16ELb1ELb0EEEJSJ_NSB_IJNST_ISH_SE_EENST_INSC_ILi32EEESE_EEEEESK_NSB_IJNSB_IJlllEEESE_SV_EEESK_S1W_NS1M_6fusion15FusionCallbacksIS1Q_NS1X_17LinearCombinationISK_fSK_fLNS_15FloatRoundStyleE2EEESJ_S1U_JEEENSA_5SM1004TMEM4LOAD26SM100_TMEM_LOAD_16dp256b4xES13_NS14_INS15_ILi2ELi4ELi3EEES18_NST_INSB_IJS19_S1S_EEENSB_IJS1S_SE_EEEEEEENSA_17SM75_U32x4_LDSM_NENSA_21SM90_TMA_STORE_IM2COLES2B_NSA_17SM90_U32x4_STSM_NENSA_39AutoVectorizingCopyWithAssumedAlignmentILi128EEEEEEvvEEEEvNT_6ParamsE)
        /*0038*/ 	.word	0x00000008


	//----- nvinfo : EIATTR_MIN_STACK_SIZE
	.align		4
.L_27:
        /*003c*/ 	.byte	0x04, 0x12
        /*003e*/ 	.short	(.L_29 - .L_28)
	.align		4
.L_28:
        /*0040*/ 	.word	index@(_ZN7cutlass13device_kernelINS_4conv6kernel13ConvUniversalINS1_16ConvProblemShapeILNS1_8OperatorE1ELi2EEENS1_10collective14CollectiveConvINS1_47MainloopSm100TmaUmmaWarpSpecializedImplicitGemmILS5_1ELi13ELi2ELi1ELi2EN4cute5tupleIJNSA_1CILi2EEENSC_ILi1EEESE_EEEEENSB_IJNSC_ILi64EEESH_NSB_IJSH_EEEEEENS_6half_tESK_NSA_8TiledMMAINSA_8MMA_AtomIJNSA_20SM100_MMA_F16BF16_SSISK_SK_fLi64ELi64ELNSA_4UMMA5MajorE0ELSP_1ELNSO_7ScaleInE0ELSQ_0EEEEEENSA_6LayoutINSB_IJSE_SE_SE_EEENSB_IJNSC_ILi0EEESV_SV_EEEEENSB_IJNSA_10UnderscoreESY_SY_EEEEENS7_6detail27Sm100ImplicitGemmTileTraitsINSA_20SM90_TMA_LOAD_IM2COLENSA_14ComposedLayoutINSA_7SwizzleILi3ELi4ELi3EEENSA_18smem_ptr_flag_bitsILi16EEENST_INSB_IJNSC_ILi8EEESH_EEENSB_IJSH_SE_EEEEEEEvEENS12_INSA_23SM90_TMA_LOAD_MULTICASTENS14_IS16_S18_NST_INSB_IJSH_S19_EEENSB_IJSE_SH_EEEEEEEvEEEENS_8epilogue10collective18CollectiveEpilogueINS1M_23Sm100TmaWarpSpecializedILi3ELi2ELi16ELb1ELb0EEEJSJ_NSB_IJNST_ISH_SE_EENST_INSC_ILi32EEESE_EEEEESK_NSB_IJNSB_IJlllEEESE_SV_EEESK_S1W_NS1M_6fusion15FusionCallbacksIS1Q_NS1X_17LinearCombinationISK_fSK_fLNS_15FloatRoundStyleE2EEESJ_S1U_JEEENSA_5SM1004TMEM4LOAD26SM100_TMEM_LOAD_16dp256b4xES13_NS14_INS15_ILi2ELi4ELi3EEES18_NST_INSB_IJS19_S1S_EEENSB_IJS1S_SE_EEEEEEENSA_17SM75_U32x4_LDSM_NENSA_21SM90_TMA_STORE_IM2COLES2B_NSA_17SM90_U32x4_STSM_NENSA_39AutoVectorizingCopyWithAssumedAlignmentILi128EEEEEEvvEEEEvNT_6ParamsE)
        /*0044*/ 	.word	0x00000008
.L_29:


//--------------------- .nv.compat                --------------------------
	.section	.nv.compat,"",@"SHT_CUDA_COMPAT_INFO"
	.align	4
        /*0000*/ 	.byte	0x02, 0x09, 0x01, 0x00, 0x02, 0x02, 0x02, 0x00, 0x02, 0x05, 0x05, 0x00, 0x03, 0x07, 0x01, 0x01
        /*0010*/ 	.byte	0x02, 0x03, 0x01, 0x00, 0x02, 0x06, 0x01, 0x00, 0x04, 0x0b, 0x08, 0x00, 0x09, 0x00, 0x00, 0x00
        /*0020*/ 	.byte	0x00, 0x00, 0x00, 0x00


//--------------------- .nv.info._ZN7cutlass13device_kernelINS_4conv6kernel13ConvUniversalINS1_16ConvProblemShapeILNS1_8OperatorE1ELi2EEENS1_10collective14CollectiveConvINS1_47MainloopSm100TmaUmmaWarpSpecializedImplicitGemmILS5_1ELi13ELi2ELi1ELi2EN4cute5tupleIJNSA_1CILi2EEENSC_ILi1EEESE_EEEEENSB_IJNSC_ILi64EEESH_NSB_IJSH_EEEEEENS_6half_tESK_NSA_8TiledMMAINSA_8MMA_AtomIJNSA_20SM100_MMA_F16BF16_SSISK_SK_fLi64ELi64ELNSA_4UMMA5MajorE0ELSP_1ELNSO_7ScaleInE0ELSQ_0EEEEEENSA_6LayoutINSB_IJSE_SE_SE_EEENSB_IJNSC_ILi0EEESV_SV_EEEEENSB_IJNSA_10UnderscoreESY_SY_EEEEENS7_6detail27Sm100ImplicitGemmTileTraitsINSA_20SM90_TMA_LOAD_IM2COLENSA_14ComposedLayoutINSA_7SwizzleILi3ELi4ELi3EEENSA_18smem_ptr_flag_bitsILi16EEENST_INSB_IJNSC_ILi8EEESH_EEENSB_IJSH_SE_EEEEEEEvEENS12_INSA_23SM90_TMA_LOAD_MULTICASTENS14_IS16_S18_NST_INSB_IJSH_S19_EEENSB_IJSE_SH_EEEEEEEvEEEENS_8epilogue10collective18CollectiveEpilogueINS1M_23Sm100TmaWarpSpecializedILi3ELi2ELi16ELb1ELb0EEEJSJ_NSB_IJNST_ISH_SE_EENST_INSC_ILi32EEESE_EEEEESK_NSB_IJNSB_IJlllEEESE_SV_EEESK_S1W_NS1M_6fusion15FusionCallbacksIS1Q_NS1X_17LinearCombinationISK_fSK_fLNS_15FloatRoundStyleE2EEESJ_S1U_JEEENSA_5SM1004TMEM4LOAD26SM100_TMEM_LOAD_16dp256b4xES13_NS14_INS15_ILi2ELi4ELi3EEES18_NST_INSB_IJS19_S1S_EEENSB_IJS1S_SE_EEEEEEENSA_17SM75_U32x4_LDSM_NENSA_21SM90_TMA_STORE_IM2COLES2B_NSA_17SM90_U32x4_STSM_NENSA_39AutoVectorizingCopyWithAssumedAlignmentILi128EEEEEEvvEEEEvNT_6ParamsE --------------------------
	.section	.nv.info._ZN7cutlass13device_kernelINS_4conv6kernel13ConvUniversalINS1_16ConvProblemShapeILNS1_8OperatorE1ELi2EEENS1_10collective14CollectiveConvINS1_47MainloopSm100TmaUmmaWarpSpecializedImplicitGemmILS5_1ELi13ELi2ELi1ELi2EN4cute5tupleIJNSA_1CILi2EEENSC_ILi1EEESE_EEEEENSB_IJNSC_ILi64EEESH_NSB_IJSH_EEEEEENS_6half_tESK_NSA_8TiledMMAINSA_8MMA_AtomIJNSA_20SM100_MMA_F16BF16_SSISK_SK_fLi64ELi64ELNSA_4UMMA5MajorE0ELSP_1ELNSO_7ScaleInE0ELSQ_0EEEEEENSA_6LayoutINSB_IJSE_SE_SE_EEENSB_IJNSC_ILi0EEESV_SV_EEEEENSB_IJNSA_10UnderscoreESY_SY_EEEEENS7_6detail27Sm100ImplicitGemmTileTraitsINSA_20SM90_TMA_LOAD_IM2COLENSA_14ComposedLayoutINSA_7SwizzleILi3ELi4ELi3EEENSA_18smem_ptr_flag_bitsILi16EEENST_INSB_IJNSC_ILi8EEESH_EEENSB_IJSH_SE_EEEEEEEvEENS12_INSA_23SM90_TMA_LOAD_MULTICASTENS14_IS16_S18_NST_INSB_IJSH_S19_EEENSB_IJSE_SH_EEEEEEEvEEEENS_8epilogue10collective18CollectiveEpilogueINS1M_23Sm100TmaWarpSpecializedILi3ELi2ELi16ELb1ELb0EEEJSJ_NSB_IJNST_ISH_SE_EENST_INSC_ILi32EEESE_EEEEESK_NSB_IJNSB_IJlllEEESE_SV_EEESK_S1W_NS1M_6fusion15FusionCallbacksIS1Q_NS1X_17LinearCombinationISK_fSK_fLNS_15FloatRoundStyleE2EEESJ_S1U_JEEENSA_5SM1004TMEM4LOAD26SM100_TMEM_LOAD_16dp256b4xES13_NS14_INS15_ILi2ELi4ELi3EEES18_NST_INSB_IJS19_S1S_EEENSB_IJS1S_SE_EEEEEEENSA_17SM75_U32x4_LDSM_NENSA_21SM90_TMA_STORE_IM2COLES2B_NSA_17SM90_U32x4_STSM_NENSA_39AutoVectorizingCopyWithAssumedAlignmentILi128EEEEEEvvEEEEvNT_6ParamsE,"",@"SHT_CUDA_INFO"
	.sectionflags	@""
	.align	4


	//----- nvinfo : EIATTR_CUDA_API_VERSION
	.align		4
        /*0000*/ 	.byte	0x04, 0x37
        /*0002*/ 	.short	(.L_31 - .L_30)
.L_30:
        /*0004*/ 	.word	0x00000082


	//----- nvinfo : EIATTR_KPARAM_INFO
	.align		4
.L_31:
        /*0008*/ 	.byte	0x04, 0x17
        /*000a*/ 	.short	(.L_33 - .L_32)
.L_32:
        /*000c*/ 	.word	0x00000000
        /*0010*/ 	.short	0x0000
        /*0012*/ 	.short	0x0000
        /*0014*/ 	.byte	0x00, 0xf0, 0x01, 0x20


	//----- nvinfo : EIATTR_AT_ENTRY_FRAGMENTS
	.align		4
.L_33:
        /*0018*/ 	.byte	0x04, 0x4f
        /*001a*/ 	.short	(.L_35 - .L_34)


	//   ....[0]....
.L_34:
        /*001c*/ 	.word	0x00000006


	//----- nvinfo : EIATTR_RESERVED_SMEM_USED
	.align		4
.L_35:
        /*0020*/ 	.byte	0x01, 0x41
	.zero		2


	//----- nvinfo : EIATTR_SPARSE_MMA_MASK
	.align		4
        /*0024*/ 	.byte	0x03, 0x50
        /*0026*/ 	.short	0x0000


	//----- nvinfo : EIATTR_TCGEN05_1CTA_USED
	.align		4
        /*0028*/ 	.byte	0x01, 0x51
	.zero		2


	//----- nvinfo : EIATTR_MAXREG_COUNT
	.align		4
        /*002c*/ 	.byte	0x03, 0x1b
        /*002e*/ 	.short	0x00ff


	//----- nvinfo : EIATTR_NUM_BARRIERS
	.align		4
        /*0030*/ 	.byte	0x02, 0x4c
        /*0032*/ 	.byte	0x07
	.zero		1


	//----- nvinfo : EIATTR_EXTERNS
	.align		4
        /*0034*/ 	.byte	0x04, 0x0f
        /*0036*/ 	.short	(.L_37 - .L_36)


	//   ....[0]....
	.align		4
.L_36:
        /*0038*/ 	.word	index@(__assertfail)


	//----- nvinfo : EIATTR_MERCURY_ISA_VERSION
	.align		4
.L_37:
        /*003c*/ 	.byte	0x03, 0x5f
        /*003e*/ 	.short	0x0101


	//----- nvinfo : EIATTR_INT_WARP_WIDE_INSTR_OFFSETS
	.align		4
        /*0040*/ 	.byte	0x04, 0x31
        /*0042*/ 	.short	(.L_39 - .L_38)


	//   ....[0]....
.L_38:
        /*0044*/ 	.word	0x000040d0


	//   ....[1]....
        /*0048*/ 	.word	0x000040f0


	//   ....[2]....
        /*004c*/ 	.word	0x00004120


	//   ....[3]....
        /*0050*/ 	.word	0x00004ba0


	//   ....[4]....
        /*0054*/ 	.word	0x00004c00


	//   ....[5]....
        /*0058*/ 	.word	0x00004e60


	//   ....[6]....
        /*005c*/ 	.word	0x00004e70


	//----- nvinfo : EIATTR_COOP_GROUP_MASK_REGIDS
	.align		4
.L_39:
        /*0060*/ 	.byte	0x04, 0x29
        /*0062*/ 	.short	(.L_41 - .L_40)


	//   ....[0]....
.L_40:
        /*0064*/ 	.word	0xffffffff


	//   ....[1]....
        /*0068*/ 	.word	0xffffffff


	//   ....[2]....
        /*006c*/ 	.word	0xffffffff


	//   ....[3]....
        /*0070*/ 	.word	0xffffffff


	//   ....[4]....
        /*0074*/ 	.word	0xffffffff


	//   ....[5]....
        /*0078*/ 	.word	0xffffffff


	//   ....[6]....
        /*007c*/ 	.word	0xffffffff


	//   ....[7]....
        /*0080*/ 	.word	0xffffffff


	//   ....[8]....
        /*0084*/ 	.word	0xffffffff


	//   ....[9]....
        /*0088*/ 	.word	0xffffffff


	//   ....[10]....
        /*008c*/ 	.word	0xffffffff


	//   ....[11]....
        /*0090*/ 	.word	0xffffffff


	//   ....[12]....
        /*0094*/ 	.word	0xffffffff


	//----- nvinfo : EIATTR_COOP_GROUP_INSTR_OFFSETS
	.align		4
.L_41:
        /*0098*/ 	.byte	0x04, 0x28
        /*009a*/ 	.short	(.L_43 - .L_42)


	//   ....[0]....
.L_42:
        /*009c*/ 	.word	0x000000a0


	//   ....[1]....
        /*00a0*/ 	.word	0x000004e0


	//   ....[2]....
        /*00a4*/ 	.word	0x000007c0


	//   ....[3]....
        /*00a8*/ 	.word	0x00000940


	//   ....[4]....
        /*00ac*/ 	.word	0x00000a40


	//   ....[5]....
        /*00b0*/ 	.word	0x00000b90


	//   ....[6]....
        /*00b4*/ 	.word	0x00000d90


	//   ....[7]....
        /*00b8*/ 	.word	0x00002430


	//   ....[8]....
        /*00bc*/ 	.word	0x00003420


	//   ....[9]....
        /*00c0*/ 	.word	0x00003630


	//   ....[10]....
        /*00c4*/ 	.word	0x00003660


	//   ....[11]....
        /*00c8*/ 	.word	0x00003fb0


	//   ....[12]....
        /*00cc*/ 	.word	0x000041f0


	//----- nvinfo : EIATTR_VRC_CTA_INIT_COUNT
	.align		4
.L_43:
        /*00d0*/ 	.byte	0x02, 0x4a
        /*00d2*/ 	.byte	0x80
	.zero		1


	//----- nvinfo : EIATTR_SYSCALL_OFFSETS
	.align		4
        /*00d4*/ 	.byte	0x04, 0x46
        /*00d6*/ 	.short	(.L_45 - .L_44)


	//   ....[0]....
.L_44:
        /*00d8*/ 	.word	0x00005b60


	//   ....[1]....
        /*00dc*/ 	.word	0x00005c50


	//   ....[2]....
        /*00e0*/ 	.word	0x000064a0


	//   ....[3]....
        /*00e4*/ 	.word	0x00006e00


	//----- nvinfo : EIATTR_MBARRIER_INSTR_OFFSETS
	.align		4
.L_45:
        /*00e8*/ 	.byte	0x04, 0x39
        /*00ea*/ 	.short	(.L_47 - .L_46)


	//   ....[0]....
.L_46:
        /*00ec*/ 	.word	0x00000600
        /*00f0*/ 	.word	0x000000ff
        /*00f4*/ 	.word	0x00000000
        /*00f8*/ 	.short	0x0100
        /*00fa*/ 	.byte	0x07
	.zero		1


	//   ....[1]....
        /*00fc*/ 	.word	0x00000610
        /*0100*/ 	.word	0x000000ff
        /*0104*/ 	.word	0x00000068
        /*0108*/ 	.short	0x0100
        /*010a*/ 	.byte	0x07
	.zero		1


	//   ....[2]....
        /*010c*/ 	.word	0x00000620
        /*0110*/ 	.word	0x000000ff
        /*0114*/ 	.word	0x00000008
        /*0118*/ 	.short	0x0100
        /*011a*/ 	.byte	0x07
	.zero		1


	//   ....[3]....
        /*011c*/ 	.word	0x00000630
        /*0120*/ 	.word	0x000000ff
        /*0124*/ 	.word	0x00000070
        /*0128*/ 	.short	0x0100
        /*012a*/ 	.byte	0x07
	.zero		1


	//   ....[4]....
        /*012c*/ 	.word	0x00000640
        /*0130*/ 	.word	0x000000ff
        /*0134*/ 	.word	0x00000010
        /*0138*/ 	.short	0x0100
        /*013a*/ 	.byte	0x07
	.zero		1


	//   ....[5]....
        /*013c*/ 	.word	0x00000650
        /*0140*/ 	.word	0x000000ff
        /*0144*/ 	.word	0x00000078
        /*0148*/ 	.short	0x0100
        /*014a*/ 	.byte	0x07
	.zero		1


	//   ....[6]....
        /*014c*/ 	.word	0x00000660
        /*0150*/ 	.word	0x000000ff
        /*0154*/ 	.word	0x00000018
        /*0158*/ 	.short	0x0100
        /*015a*/ 	.byte	0x07
	.zero		1


	//   ....[7]....
        /*015c*/ 	.word	0x00000670
        /*0160*/ 	.word	0x000000ff
        /*0164*/ 	.word	0x00000080
        /*0168*/ 	.short	0x0100
        /*016a*/ 	.byte	0x07
	.zero		1


	//   ....[8]....
        /*016c*/ 	.word	0x00000680
        /*0170*/ 	.word	0x000000ff
        /*0174*/ 	.word	0x00000020
        /*0178*/ 	.short	0x0100
        /*017a*/ 	.byte	0x07
	.zero		1


	//   ....[9]....
        /*017c*/ 	.word	0x00000690
        /*0180*/ 	.word	0x000000ff
        /*0184*/ 	.word	0x00000088
        /*0188*/ 	.short	0x0100
        /*018a*/ 	.byte	0x07
	.zero		1


	//   ....[10]....
        /*018c*/ 	.word	0x000006a0
        /*0190*/ 	.word	0x000000ff
        /*0194*/ 	.word	0x00000028
        /*0198*/ 	.short	0x0100
        /*019a*/ 	.byte	0x07
	.zero		1


	//   ....[11]....
        /*019c*/ 	.word	0x000006b0
        /*01a0*/ 	.word	0x000000ff
        /*01a4*/ 	.word	0x00000090
        /*01a8*/ 	.short	0x0100
        /*01aa*/ 	.byte	0x07
	.zero		1


	//   ....[12]....
        /*01ac*/ 	.word	0x000006c0
        /*01b0*/ 	.word	0x000000ff
        /*01b4*/ 	.word	0x00000030
        /*01b8*/ 	.short	0x0100
        /*01ba*/ 	.byte	0x07
	.zero		1


	//   ....[13]....
        /*01bc*/ 	.word	0x000006d0
        /*01c0*/ 	.word	0x000000ff
        /*01c4*/ 	.word	0x00000098
        /*01c8*/ 	.short	0x0100
        /*01ca*/ 	.byte	0x07
	.zero		1


	//   ....[14]....
        /*01cc*/ 	.word	0x000006e0
        /*01d0*/ 	.word	0x000000ff
        /*01d4*/ 	.word	0x00000038
        /*01d8*/ 	.short	0x0100
        /*01da*/ 	.byte	0x07
	.zero		1


	//   ....[15]....
        /*01dc*/ 	.word	0x000006f0
        /*01e0*/ 	.word	0x000000ff
        /*01e4*/ 	.word	0x000000a0
        /*01e8*/ 	.short	0x0100
        /*01ea*/ 	.byte	0x07
	.zero		1


	//   ....[16]....
        /*01ec*/ 	.word	0x00000700
        /*01f0*/ 	.word	0x000000ff
        /*01f4*/ 	.word	0x00000040
        /*01f8*/ 	.short	0x0100
        /*01fa*/ 	.byte	0x07
	.zero		1


	//   ....[17]....
        /*01fc*/ 	.word	0x00000710
        /*0200*/ 	.word	0x000000ff
        /*0204*/ 	.word	0x000000a8
        /*0208*/ 	.short	0x0100
        /*020a*/ 	.byte	0x07
	.zero		1


	//   ....[18]....
        /*020c*/ 	.word	0x00000720
        /*0210*/ 	.word	0x000000ff
        /*0214*/ 	.word	0x00000048
        /*0218*/ 	.short	0x0100
        /*021a*/ 	.byte	0x07
	.zero		1


	//   ....[19]....
        /*021c*/ 	.word	0x00000730
        /*0220*/ 	.word	0x000000ff
        /*0224*/ 	.word	0x000000b0
        /*0228*/ 	.short	0x0100
        /*022a*/ 	.byte	0x07
	.zero		1


	//   ....[20]....
        /*022c*/ 	.word	0x00000740
        /*0230*/ 	.word	0x000000ff
        /*0234*/ 	.word	0x00000050
        /*0238*/ 	.short	0x0100
        /*023a*/ 	.byte	0x07
	.zero		1


	//   ....[21]....
        /*023c*/ 	.word	0x00000750
        /*0240*/ 	.word	0x000000ff
        /*0244*/ 	.word	0x000000b8
        /*0248*/ 	.short	0x0100
        /*024a*/ 	.byte	0x07
	.zero		1


	//   ....[22]....
        /*024c*/ 	.word	0x00000760
        /*0250*/ 	.word	0x000000ff
        /*0254*/ 	.word	0x00000058
        /*0258*/ 	.short	0x0100
        /*025a*/ 	.byte	0x07
	.zero		1


	//   ....[23]....
        /*025c*/ 	.word	0x00000770
        /*0260*/ 	.word	0x000000ff
        /*0264*/ 	.word	0x000000c0
        /*0268*/ 	.short	0x0100
        /*026a*/ 	.byte	0x07
	.zero		1


	//   ....[24]....
        /*026c*/ 	.word	0x00000780
        /*0270*/ 	.word	0x000000ff
        /*0274*/ 	.word	0x00000060
        /*0278*/ 	.short	0x0100
        /*027a*/ 	.byte	0x07
	.zero		1


	//   ....[25]....
        /*027c*/ 	.word	0x00000790
        /*0280*/ 	.word	0x000000ff
        /*0284*/ 	.word	0x000000c8
        /*0288*/ 	.short	0x0100
        /*028a*/ 	.byte	0x07
	.zero		1


	//   ....[26]....
        /*028c*/ 	.word	0x000008d0
        /*0290*/ 	.word	0x000000ff
        /*0294*/ 	.word	0x000000d0
        /*0298*/ 	.short	0x0100
        /*029a*/ 	.byte	0x07
	.zero		1


	//   ....[27]....
        /*029c*/ 	.word	0x000008e0
        /*02a0*/ 	.word	0x000000ff
        /*02a4*/ 	.word	0x000000e8
        /*02a8*/ 	.short	0x0100
        /*02aa*/ 	.byte	0x07
	.zero		1


	//   ....[28]....
        /*02ac*/ 	.word	0x000008f0
        /*02b0*/ 	.word	0x000000ff
        /*02b4*/ 	.word	0x000000d8
        /*02b8*/ 	.short	0x0100
        /*02ba*/ 	.byte	0x07
	.zero		1


	//   ....[29]....
        /*02bc*/ 	.word	0x00000900
        /*02c0*/ 	.word	0x000000ff
        /*02c4*/ 	.word	0x000000f0
        /*02c8*/ 	.short	0x0100
        /*02ca*/ 	.byte	0x07
	.zero		1


	//   ....[30]....
        /*02cc*/ 	.word	0x00000910
        /*02d0*/ 	.word	0x000000ff
        /*02d4*/ 	.word	0x000000e0
        /*02d8*/ 	.short	0x0100
        /*02da*/ 	.byte	0x07
	.zero		1


	//   ....[31]....
        /*02dc*/ 	.word	0x00000920
        /*02e0*/ 	.word	0x000000ff
        /*02e4*/ 	.word	0x000000f8
        /*02e8*/ 	.short	0x0100
        /*02ea*/ 	.byte	0x07
	.zero		1


	//   ....[32]....
        /*02ec*/ 	.word	0x00000a10
        /*02f0*/ 	.word	0x000000ff
        /*02f4*/ 	.word	0x00000100
        /*02f8*/ 	.short	0x0100
        /*02fa*/ 	.byte	0x06
	.zero		1


	//   ....[33]....
        /*02fc*/ 	.word	0x00000a20
        /*0300*/ 	.word	0x000000ff
        /*0304*/ 	.word	0x00000108
        /*0308*/ 	.short	0x0100
        /*030a*/ 	.byte	0x06
	.zero		1


	//   ....[34]....
        /*030c*/ 	.word	0x00000b60
        /*0310*/ 	.word	0x000000ff
        /*0314*/ 	.word	0x00000110
        /*0318*/ 	.short	0x0100
        /*031a*/ 	.byte	0x06
	.zero		1


	//   ....[35]....
        /*031c*/ 	.word	0x00000b70
        /*0320*/ 	.word	0x000000ff
        /*0324*/ 	.word	0x00000118
        /*0328*/ 	.short	0x0100
        /*032a*/ 	.byte	0x06
	.zero		1


	//   ....[36]....
        /*032c*/ 	.word	0x00000ca0
        /*0330*/ 	.word	0x000000ff
        /*0334*/ 	.word	0x00000120
        /*0338*/ 	.short	0x0100
        /*033a*/ 	.byte	0x07
	.zero		1


	//   ....[37]....
        /*033c*/ 	.word	0x00000cb0
        /*0340*/ 	.word	0x000000ff
        /*0344*/ 	.word	0x00000130
        /*0348*/ 	.short	0x0100
        /*034a*/ 	.byte	0x07
	.zero		1


	//   ....[38]....
        /*034c*/ 	.word	0x00000cc0
        /*0350*/ 	.word	0x000000ff
        /*0354*/ 	.word	0x00000128
        /*0358*/ 	.short	0x0100
        /*035a*/ 	.byte	0x07
	.zero		1


	//   ....[39]....
        /*035c*/ 	.word	0x00000cd0
        /*0360*/ 	.word	0x000000ff
        /*0364*/ 	.word	0x00000138
        /*0368*/ 	.short	0x0100
        /*036a*/ 	.byte	0x07
	.zero		1


	//   ....[40]....
        /*036c*/ 	.word	0x000017a0
        /*0370*/ 	.word	0x000000ff
        /*0374*/ 	.word	0x00000068
        /*0378*/ 	.short	0x010a
        /*037a*/ 	.byte	0x04
	.zero		1


	//   ....[41]....
        /*037c*/ 	.word	0x00001a50
        /*0380*/ 	.word	0x000000ff
        /*0384*/ 	.word	0x00000068
        /*0388*/ 	.short	0x010a
        /*038a*/ 	.byte	0x09
	.zero		1


	//   ....[42]....
        /*038c*/ 	.word	0x00001be0
        /*0390*/ 	.word	0x000000ff
        /*0394*/ 	.word	0x00000068
        /*0398*/ 	.short	0x010a
        /*039a*/ 	.byte	0x08
	.zero		1


	//   ....[43]....
        /*039c*/ 	.word	0x00001dd0
        /*03a0*/ 	.word	0x000000ff
        /*03a4*/ 	.word	0x00000108
        /*03a8*/ 	.short	0x0101
        /*03aa*/ 	.byte	0x1e
	.zero		1


	//   ....[44]....
        /*03ac*/ 	.word	0x00001df0
        /*03b0*/ 	.word	0x000000ff
        /*03b4*/ 	.word	0x00000068
        /*03b8*/ 	.short	0x010a
        /*03ba*/ 	.byte	0x04
	.zero		1


	//   ....[45]....
        /*03bc*/ 	.word	0x00002080
        /*03c0*/ 	.word	0x000000ff
        /*03c4*/ 	.word	0x00000068
        /*03c8*/ 	.short	0x010a
        /*03ca*/ 	.byte	0x09
	.zero		1


	//   ....[46]....
        /*03cc*/ 	.word	0x00002210
        /*03d0*/ 	.word	0x000000ff
        /*03d4*/ 	.word	0x00000068
        /*03d8*/ 	.short	0x010a
        /*03da*/ 	.byte	0x08
	.zero		1


	//   ....[47]....
        /*03dc*/ 	.word	0x00002440
        /*03e0*/ 	.word	0x000000ff
        /*03e4*/ 	.word	0x00000110
        /*03e8*/ 	.short	0x010a
        /*03ea*/ 	.byte	0x1e
	.zero		1


	//   ....[48]....
        /*03ec*/ 	.word	0x00002500
        /*03f0*/ 	.word	0x000000ff
        /*03f4*/ 	.word	0x00000000
        /*03f8*/ 	.short	0x0101
        /*03fa*/ 	.byte	0x04
	.zero		1


	//   ....[49]....
        /*03fc*/ 	.word	0x000029f0
        /*0400*/ 	.word	0x000000ff
        /*0404*/ 	.word	0x00000000
        /*0408*/ 	.short	0x010a
        /*040a*/ 	.byte	0x04
	.zero		1


	//   ....[50]....
        /*040c*/ 	.word	0x00002a80
        /*0410*/ 	.word	0x000000ff
        /*0414*/ 	.word	0x00000000
        /*0418*/ 	.short	0x010a
        /*041a*/ 	.byte	0x04
	.zero		1


	//   ....[51]....
        /*041c*/ 	.word	0x00002b10
        /*0420*/ 	.word	0x000000ff
        /*0424*/ 	.word	0x00000000
        /*0428*/ 	.short	0x010a
        /*042a*/ 	.byte	0x04
	.zero		1


	//   ....[52]....
        /*042c*/ 	.word	0x00002ba0
        /*0430*/ 	.word	0x000000ff
        /*0434*/ 	.word	0x00000000
        /*0438*/ 	.short	0x010a
        /*043a*/ 	.byte	0x04
	.zero		1


	//   ....[53]....
        /*043c*/ 	.word	0x00002c30
        /*0440*/ 	.word	0x000000ff
        /*0444*/ 	.word	0x00000000
        /*0448*/ 	.short	0x010a
        /*044a*/ 	.byte	0x04
	.zero		1


	//   ....[54]....
        /*044c*/ 	.word	0x00002cc0
        /*0450*/ 	.word	0x000000ff
        /*0454*/ 	.word	0x00000000
        /*0458*/ 	.short	0x010a
        /*045a*/ 	.byte	0x04
	.zero		1


	//   ....[55]....
        /*045c*/ 	.word	0x00002d50
        /*0460*/ 	.word	0x000000ff
        /*0464*/ 	.word	0x00000000
        /*0468*/ 	.short	0x010a
        /*046a*/ 	.byte	0x04
	.zero		1


	//   ....[56]....
        /*046c*/ 	.word	0x00002de0
        /*0470*/ 	.word	0x000000ff
        /*0474*/ 	.word	0x00000000
        /*0478*/ 	.short	0x010a
        /*047a*/ 	.byte	0x04
	.zero		1


	//   ....[57]....
        /*047c*/ 	.word	0x00002e70
        /*0480*/ 	.word	0x000000ff
        /*0484*/ 	.word	0x00000000
        /*0488*/ 	.short	0x010a
        /*048a*/ 	.byte	0x04
	.zero		1


	//   ....[58]....
        /*048c*/ 	.word	0x00002f00
        /*0490*/ 	.word	0x000000ff
        /*0494*/ 	.word	0x00000000
        /*0498*/ 	.short	0x010a
        /*049a*/ 	.byte	0x04
	.zero		1


	//   ....[59]....
        /*049c*/ 	.word	0x00002f90
        /*04a0*/ 	.word	0x000000ff
        /*04a4*/ 	.word	0x00000000
        /*04a8*/ 	.short	0x010a
        /*04aa*/ 	.byte	0x04
	.zero		1


	//   ....[60]....
        /*04ac*/ 	.word	0x00003020
        /*04b0*/ 	.word	0x000000ff
        /*04b4*/ 	.word	0x00000000
        /*04b8*/ 	.short	0x010a
        /*04ba*/ 	.byte	0x04
	.zero		1


	//   ....[61]....
        /*04bc*/ 	.word	0x000030c0
        /*04c0*/ 	.word	0x00000000
        /*04c4*/ 	.word	0x00000000
        /*04c8*/ 	.short	0x010a
        /*04ca*/ 	.byte	0xff
	.zero		1


	//   ....[62]....
        /*04cc*/ 	.word	0x000031f0
        /*04d0*/ 	.word	0x000000ff
        /*04d4*/ 	.word	0x00000118
        /*04d8*/ 	.short	0x010a
        /*04da*/ 	.byte	0x2d
	.zero		1


	//   ....[63]....
        /*04dc*/ 	.word	0x00003290
        /*04e0*/ 	.word	0x000000ff
        /*04e4*/ 	.word	0x00000110
        /*04e8*/ 	.short	0x010a
        /*04ea*/ 	.byte	0x2d
	.zero		1


	//   ....[64]....
        /*04ec*/ 	.word	0x00003330
        /*04f0*/ 	.word	0x000000ff
        /*04f4*/ 	.word	0x00000000
        /*04f8*/ 	.short	0x0101
        /*04fa*/ 	.byte	0x06
	.zero		1


	//   ....[65]....
        /*04fc*/ 	.word	0x00003370
        /*0500*/ 	.word	0x000000ff
        /*0504*/ 	.word	0x00000118
        /*0508*/ 	.short	0x0106
        /*050a*/ 	.byte	0x2d
	.zero		1


	//   ....[66]....
        /*050c*/ 	.word	0x000033b0
        /*0510*/ 	.word	0x00000000
        /*0514*/ 	.word	0x00000118
        /*0518*/ 	.short	0x010a
        /*051a*/ 	.byte	0xff
	.zero		1


	//   ....[67]....
        /*051c*/ 	.word	0x00003910
        /*0520*/ 	.word	0x000000ff
        /*0524*/ 	.word	0x00000110
        /*0528*/ 	.short	0x010a
        /*052a*/ 	.byte	0x06
	.zero		1


	//   ....[68]....
        /*052c*/ 	.word	0x000039c0
        /*0530*/ 	.word	0x000000ff
        /*0534*/ 	.word	0x00000000
        /*0538*/ 	.short	0x0101
        /*053a*/ 	.byte	0x05
	.zero		1


	//   ....[69]....
        /*053c*/ 	.word	0x000039d0
        /*0540*/ 	.word	0x000000ff
        /*0544*/ 	.word	0x00000130
        /*0548*/ 	.short	0x010a
        /*054a*/ 	.byte	0x08
	.zero		1


	//   ....[70]....
        /*054c*/ 	.word	0x00003a60
        /*0550*/ 	.word	0x000000ff
        /*0554*/ 	.word	0x00000000
        /*0558*/ 	.short	0x010a
        /*055a*/ 	.byte	0x04
	.zero		1


	//   ....[71]....
        /*055c*/ 	.word	0x00003ad0
        /*0560*/ 	.word	0x000000ff
        /*0564*/ 	.word	0x00000000
        /*0568*/ 	.short	0x010a
        /*056a*/ 	.byte	0x07
	.zero		1


	//   ....[72]....
        /*056c*/ 	.word	0x00003c00
        /*0570*/ 	.word	0x000000ff
        /*0574*/ 	.word	0x00000000
        /*0578*/ 	.short	0x010a
        /*057a*/ 	.byte	0x04
	.zero		1


	//   ....[73]....
        /*057c*/ 	.word	0x00003f00
        /*0580*/ 	.word	0x000000ff
        /*0584*/ 	.word	0x00000000
        /*0588*/ 	.short	0x010a
        /*058a*/ 	.byte	0x05
	.zero		1


	//   ....[74]....
        /*058c*/ 	.word	0x00003f90
        /*0590*/ 	.word	0x000000ff
        /*0594*/ 	.word	0x00000000
        /*0598*/ 	.short	0x010a
        /*059a*/ 	.byte	0x07
	.zero		1


	//   ....[75]....
        /*059c*/ 	.word	0x00004450
        /*05a0*/ 	.word	0x000000ff
        /*05a4*/ 	.word	0x00000110
        /*05a8*/ 	.short	0x010a
        /*05aa*/ 	.byte	0x0f
	.zero		1


	//   ....[76]....
        /*05ac*/ 	.word	0x000044f0
        /*05b0*/ 	.word	0x000000ff
        /*05b4*/ 	.word	0x00000000
        /*05b8*/ 	.short	0x0101
        /*05ba*/ 	.byte	0x0e
	.zero		1


	//   ....[77]....
        /*05bc*/ 	.word	0x00004810
        /*05c0*/ 	.word	0x000000ff
        /*05c4*/ 	.word	0x00000108
        /*05c8*/ 	.short	0x010a
        /*05ca*/ 	.byte	0x0f
	.zero		1


	//   ....[78]....
        /*05cc*/ 	.word	0x00004a30
        /*05d0*/ 	.word	0x000000ff
        /*05d4*/ 	.word	0x000000e8
        /*05d8*/ 	.short	0x010a
        /*05da*/ 	.byte	0x13
	.zero		1


	//   ....[79]....
        /*05dc*/ 	.word	0x00004d40
        /*05e0*/ 	.word	0x000000ff
        /*05e4*/ 	.word	0x000000d0
        /*05e8*/ 	.short	0x010b
        /*05ea*/ 	.byte	0x13
	.zero		1


	//   ....[80]....
        /*05ec*/ 	.word	0x00004dc0
        /*05f0*/ 	.word	0x000000ff
        /*05f4*/ 	.word	0x00000000
        /*05f8*/ 	.short	0x0101
        /*05fa*/ 	.byte	0x15
	.zero		1


	//   ....[81]....
        /*05fc*/ 	.word	0x00004df0
        /*0600*/ 	.word	0x000000ff
        /*0604*/ 	.word	0x000000e8
        /*0608*/ 	.short	0x010a
        /*060a*/ 	.byte	0x11
	.zero		1


	//   ....[82]....
        /*060c*/ 	.word	0x00004fb0
        /*0610*/ 	.word	0x000000ff
        /*0614*/ 	.word	0x000000d0
        /*0618*/ 	.short	0x010b
        /*061a*/ 	.byte	0x11
	.zero		1


	//   ....[83]....
        /*061c*/ 	.word	0x00005020
        /*0620*/ 	.word	0x000000ff
        /*0624*/ 	.word	0x00000000
        /*0628*/ 	.short	0x0101
        /*062a*/ 	.byte	0x14
	.zero		1


	//   ....[84]....
        /*062c*/ 	.word	0x00005070
        /*0630*/ 	.word	0x000000ff
        /*0634*/ 	.word	0x00000000
        /*0638*/ 	.short	0x010a
        /*063a*/ 	.byte	0x04
	.zero		1


	//   ....[85]....
        /*063c*/ 	.word	0x00005100
        /*0640*/ 	.word	0x000000ff
        /*0644*/ 	.word	0x00000000
        /*0648*/ 	.short	0x010a
        /*064a*/ 	.byte	0x04
	.zero		1


	//   ....[86]....
        /*064c*/ 	.word	0x000051a0
        /*0650*/ 	.word	0x00000000
        /*0654*/ 	.word	0x00000000
        /*0658*/ 	.short	0x010a
        /*065a*/ 	.byte	0xff
	.zero		1


	//   ....[87]....
        /*065c*/ 	.word	0x00005530
        /*0660*/ 	.word	0x000000ff
        /*0664*/ 	.word	0x00000110
        /*0668*/ 	.short	0x010a
        /*066a*/ 	.byte	0x32
	.zero		1


	//   ....[88]....
        /*066c*/ 	.word	0x00005650
        /*0670*/ 	.word	0x000000ff
        /*0674*/ 	.word	0x00000000
        /*0678*/ 	.short	0x0101
        /*067a*/ 	.byte	0x04
	.zero		1


	//   ....[89]....
        /*067c*/ 	.word	0x00006090
        /*0680*/ 	.word	0x00000000
        /*0684*/ 	.word	0x000000d0
        /*0688*/ 	.short	0x010a
        /*068a*/ 	.byte	0xff
	.zero		1


	//   ....[90]....
        /*068c*/ 	.word	0x00006110
        /*0690*/ 	.word	0x00000054
        /*0694*/ 	.word	0x00000120
        /*0698*/ 	.short	0x010a
        /*069a*/ 	.byte	0xff
	.zero		1


	//   ....[91]....
        /*069c*/ 	.word	0x000061f0
        /*06a0*/ 	.word	0x00000000
        /*06a4*/ 	.word	0x000000d0
        /*06a8*/ 	.short	0x010a
        /*06aa*/ 	.byte	0xff
	.zero		1


	//   ....[92]....
        /*06ac*/ 	.word	0x00006380
        /*06b0*/ 	.word	0x00000054
        /*06b4*/ 	.word	0x00000120
        /*06b8*/ 	.short	0x010a
        /*06ba*/ 	.byte	0xff
	.zero		1


	//   ....[93]....
        /*06bc*/ 	.word	0x00006b60
        /*06c0*/ 	.word	0x00000000
        /*06c4*/ 	.word	0x00000000
        /*06c8*/ 	.short	0x0101
        /*06ca*/ 	.byte	0xff
	.zero		1


	//   ....[94]....
        /*06cc*/ 	.word	0x00006b70
        /*06d0*/ 	.word	0x00000003
        /*06d4*/ 	.word	0x000000d0
        /*06d8*/ 	.short	0x010a
        /*06da*/ 	.byte	0xff
	.zero		1


	//   ....[95]....
        /*06dc*/ 	.word	0x00006c30
        /*06e0*/ 	.word	0x00000003
        /*06e4*/ 	.word	0x000000d0
        /*06e8*/ 	.short	0x010a
        /*06ea*/ 	.byte	0xff
	.zero		1


	//   ....[96]....
        /*06ec*/ 	.word	0x00006f90
        /*06f0*/ 	.word	0x000000ff
        /*06f4*/ 	.word	0x00000000
        /*06f8*/ 	.short	0x0101
        /*06fa*/ 	.byte	0x05
	.zero		1


	//   ....[97]....
        /*06fc*/ 	.word	0x00007530
        /*0700*/ 	.word	0x00000002
        /*0704*/ 	.word	0x00000000
        /*0708*/ 	.short	0x0101
        /*070a*/ 	.byte	0xff
	.zero		1


	//   ....[98]....
        /*070c*/ 	.word	0x00007770
        /*0710*/ 	.word	0x000000ff
        /*0714*/ 	.word	0x00000000
        /*0718*/ 	.short	0x0101
        /*071a*/ 	.byte	0x04
	.zero		1


	//   ....[99]....
        /*071c*/ 	.word	0x000077a0
        /*0720*/ 	.word	0x00000002
        /*0724*/ 	.word	0x00000068
        /*0728*/ 	.short	0x010a
        /*072a*/ 	.byte	0xff
	.zero		1


	//   ....[100]....
        /*072c*/ 	.word	0x00007800
        /*0730*/ 	.word	0x00000002
        /*0734*/ 	.word	0x00000068
        /*0738*/ 	.short	0x010a
        /*073a*/ 	.byte	0xff
	.zero		1


	//   ....[101]....
        /*073c*/ 	.word	0x00007860
        /*0740*/ 	.word	0x00000002
        /*0744*/ 	.word	0x00000110
        /*0748*/ 	.short	0x010a
        /*074a*/ 	.byte	0xff
	.zero		1


	//   ....[102]....
        /*074c*/ 	.word	0x000078c0
        /*0750*/ 	.word	0x00000000
        /*0754*/ 	.word	0x00000000
        /*0758*/ 	.short	0x010a
        /*075a*/ 	.byte	0xff
	.zero		1


	//   ....[103]....
        /*075c*/ 	.word	0x00007920
        /*0760*/ 	.word	0x00000000
        /*0764*/ 	.word	0x00000000
        /*0768*/ 	.short	0x010a
        /*076a*/ 	.byte	0xff
	.zero		1


	//   ....[104]....
        /*076c*/ 	.word	0x00007980
        /*0770*/ 	.word	0x00000000
        /*0774*/ 	.word	0x00000000
        /*0778*/ 	.short	0x010a
        /*077a*/ 	.byte	0xff
	.zero		1


	//   ....[105]....
        /*077c*/ 	.word	0x000079e0
        /*0780*/ 	.word	0x00000000
        /*0784*/ 	.word	0x00000000
        /*0788*/ 	.short	0x010a
        /*078a*/ 	.byte	0xff
	.zero		1


	//   ....[106]....
        /*078c*/ 	.word	0x00007a40
        /*0790*/ 	.word	0x00000000
        /*0794*/ 	.word	0x00000000
        /*0798*/ 	.short	0x010a
        /*079a*/ 	.byte	0xff
	.zero		1


	//   ....[107]....
        /*079c*/ 	.word	0x00007aa0
        /*07a0*/ 	.word	0x00000000
        /*07a4*/ 	.word	0x00000000
        /*07a8*/ 	.short	0x010a
        /*07aa*/ 	.byte	0xff
	.zero		1


	//   ....[108]....
        /*07ac*/ 	.word	0x00007b00
        /*07b0*/ 	.word	0x00000000
        /*07b4*/ 	.word	0x00000000
        /*07b8*/ 	.short	0x010a
        /*07ba*/ 	.byte	0xff
	.zero		1


	//   ....[109]....
        /*07bc*/ 	.word	0x00007b60
        /*07c0*/ 	.word	0x00000000
        /*07c4*/ 	.word	0x00000000
        /*07c8*/ 	.short	0x010a
        /*07ca*/ 	.byte	0xff
	.zero		1


	//   ....[110]....
        /*07cc*/ 	.word	0x00007bc0
        /*07d0*/ 	.word	0x00000000
        /*07d4*/ 	.word	0x00000000
        /*07d8*/ 	.short	0x010a
        /*07da*/ 	.byte	0xff
	.zero		1


	//   ....[111]....
        /*07dc*/ 	.word	0x00007c20
        /*07e0*/ 	.word	0x00000000
        /*07e4*/ 	.word	0x00000000
        /*07e8*/ 	.short	0x010a
        /*07ea*/ 	.byte	0xff
	.zero		1


	//   ....[112]....
        /*07ec*/ 	.word	0x00007c80
        /*07f0*/ 	.word	0x00000000
        /*07f4*/ 	.word	0x00000000
        /*07f8*/ 	.short	0x010a
        /*07fa*/ 	.byte	0xff
	.zero		1


	//   ....[113]....
        /*07fc*/ 	.word	0x00007ce0
        /*0800*/ 	.word	0x00000000
        /*0804*/ 	.word	0x00000000
        /*0808*/ 	.short	0x010a
        /*080a*/ 	.byte	0xff
	.zero		1


	//   ....[114]....
        /*080c*/ 	.word	0x00007d40
        /*0810*/ 	.word	0x00000004
        /*0814*/ 	.word	0x00000118
        /*0818*/ 	.short	0x010a
        /*081a*/ 	.byte	0xff
	.zero		1


	//   ....[115]....
        /*081c*/ 	.word	0x00007da0
        /*0820*/ 	.word	0x00000004
        /*0824*/ 	.word	0x00000110
        /*0828*/ 	.short	0x010a
        /*082a*/ 	.byte	0xff
	.zero		1


	//   ....[116]....
        /*082c*/ 	.word	0x00007e00
        /*0830*/ 	.word	0x00000000
        /*0834*/ 	.word	0x00000110
        /*0838*/ 	.short	0x010a
        /*083a*/ 	.byte	0xff
	.zero		1


	//   ....[117]....
        /*083c*/ 	.word	0x00007e60
        /*0840*/ 	.word	0x00000005
        /*0844*/ 	.word	0x00000130
        /*0848*/ 	.short	0x010a
        /*084a*/ 	.byte	0xff
	.zero		1


	//   ....[118]....
        /*084c*/ 	.word	0x00007ec0
        /*0850*/ 	.word	0x00000000
        /*0854*/ 	.word	0x00000000
        /*0858*/ 	.short	0x010a
        /*085a*/ 	.byte	0xff
	.zero		1


	//   ....[119]....
        /*085c*/ 	.word	0x00007f20
        /*0860*/ 	.word	0x00000000
        /*0864*/ 	.word	0x00000000
        /*0868*/ 	.short	0x010a
        /*086a*/ 	.byte	0xff
	.zero		1


	//   ....[120]....
        /*086c*/ 	.word	0x00007f80
        /*0870*/ 	.word	0x00000000
        /*0874*/ 	.word	0x00000000
        /*0878*/ 	.short	0x010a
        /*087a*/ 	.byte	0xff
	.zero		1


	//   ....[121]....
        /*087c*/ 	.word	0x00007fe0
        /*0880*/ 	.word	0x00000000
        /*0884*/ 	.word	0x00000110
        /*0888*/ 	.short	0x010a
        /*088a*/ 	.byte	0xff
	.zero		1


	//   ....[122]....
        /*088c*/ 	.word	0x00008040
        /*0890*/ 	.word	0x00000000
        /*0894*/ 	.word	0x00000108
        /*0898*/ 	.short	0x010a
        /*089a*/ 	.byte	0xff
	.zero		1


	//   ....[123]....
        /*089c*/ 	.word	0x000080a0
        /*08a0*/ 	.word	0x00000003
        /*08a4*/ 	.word	0x000000e8
        /*08a8*/ 	.short	0x010a
        /*08aa*/ 	.byte	0xff
	.zero		1


	//   ....[124]....
        /*08ac*/ 	.word	0x00008100
        /*08b0*/ 	.word	0x00000003
        /*08b4*/ 	.word	0x000000e8
        /*08b8*/ 	.short	0x010a
        /*08ba*/ 	.byte	0xff
	.zero		1


	//   ....[125]....
        /*08bc*/ 	.word	0x00008160
        /*08c0*/ 	.word	0x00000000
        /*08c4*/ 	.word	0x00000000
        /*08c8*/ 	.short	0x010a
        /*08ca*/ 	.byte	0xff
	.zero		1


	//   ....[126]....
        /*08cc*/ 	.word	0x000081c0
        /*08d0*/ 	.word	0x00000000
        /*08d4*/ 	.word	0x00000000
        /*08d8*/ 	.short	0x010a
        /*08da*/ 	.byte	0xff
	.zero		1


	//   ....[127]....
        /*08dc*/ 	.word	0x00008220
        /*08e0*/ 	.word	0x00000000
        /*08e4*/ 	.word	0x00000110
        /*08e8*/ 	.short	0x010a
        /*08ea*/ 	.byte	0xff
	.zero		1


	//   ....[128]....
        /*08ec*/ 	.word	0x00008270
        /*08f0*/ 	.word	0x00000000
        /*08f4*/ 	.word	0x000000d0
        /*08f8*/ 	.short	0x010a
        /*08fa*/ 	.byte	0xff
	.zero		1


	//   ....[129]....
        /*08fc*/ 	.word	0x000082c0
        /*0900*/ 	.word	0x00000054
        /*0904*/ 	.word	0x00000120
        /*0908*/ 	.short	0x010a
        /*090a*/ 	.byte	0xff
	.zero		1


	//   ....[130]....
        /*090c*/ 	.word	0x00008310
        /*0910*/ 	.word	0x00000003
        /*0914*/ 	.word	0x000000d0
        /*0918*/ 	.short	0x010a
        /*091a*/ 	.byte	0xff
	.zero		1


	//----- nvinfo : EIATTR_NUM_MBARRIERS
	.align		4
.L_47:
        /*091c*/ 	.byte	0x03, 0x38
        /*091e*/ 	.short	0x0028


	//----- nvinfo : EIATTR_EXIT_INSTR_OFFSETS
	.align		4
        /*0920*/ 	.byte	0x04, 0x1c
        /*0922*/ 	.short	(.L_49 - .L_48)


	//   ....[0]....
.L_48:
        /*0924*/ 	.word	0x000030f0


	//   ....[1]....
        /*0928*/ 	.word	0x00003380


	//   ....[2]....
        /*092c*/ 	.word	0x000033e0


	//   ....[3]....
        /*0930*/ 	.word	0x00004200


	//   ....[4]....
        /*0934*/ 	.word	0x000051d0


	//   ....[5]....
        /*0938*/ 	.word	0x00005210


	//   ....[6]....
        /*093c*/ 	.word	0x00007660


	//   ....[7]....
        /*0940*/ 	.word	0x000076e0


	//   ....[8]....
        /*0944*/ 	.word	0x00007710


	//   ....[9]....
        /*0948*/ 	.word	0x00007780


	//----- nvinfo : EIATTR_MAX_THREADS
	.align		4
.L_49:
        /*094c*/ 	.byte	0x04, 0x05
        /*094e*/ 	.short	(.L_51 - .L_50)
.L_50:
        /*0950*/ 	.word	0x00000100
        /*0954*/ 	.word	0x00000001
        /*0958*/ 	.word	0x00000001


	//----- nvinfo : EIATTR_CRS_STACK_SIZE
	.align		4
.L_51:
        /*095c*/ 	.byte	0x04, 0x1e
        /*095e*/ 	.short	(.L_53 - .L_52)
.L_52:
        /*0960*/ 	.word	0x00000000


	//----- nvinfo : EIATTR_CBANK_PARAM_SIZE
	.align		4
.L_53:
        /*0964*/ 	.byte	0x03, 0x19
        /*0966*/ 	.short	0x0800


	//----- nvinfo : EIATTR_PARAM_CBANK
	.align		4
        /*0968*/ 	.byte	0x04, 0x0a
        /*096a*/ 	.short	(.L_55 - .L_54)
	.align		4
.L_54:
        /*096c*/ 	.word	index@(.nv.constant0._ZN7cutlass13device_kernelINS_4conv6kernel13ConvUniversalINS1_16ConvProblemShapeILNS1_8OperatorE1ELi2EEENS1_10collective14CollectiveConvINS1_47MainloopSm100TmaUmmaWarpSpecializedImplicitGemmILS5_1ELi13ELi2ELi1ELi2EN4cute5tupleIJNSA_1CILi2EEENSC_ILi1EEESE_EEEEENSB_IJNSC_ILi64EEESH_NSB_IJSH_EEEEEENS_6half_tESK_NSA_8TiledMMAINSA_8MMA_AtomIJNSA_20SM100_MMA_F16BF16_SSISK_SK_fLi64ELi64ELNSA_4UMMA5MajorE0ELSP_1ELNSO_7ScaleInE0ELSQ_0EEEEEENSA_6LayoutINSB_IJSE_SE_SE_EEENSB_IJNSC_ILi0EEESV_SV_EEEEENSB_IJNSA_10UnderscoreESY_SY_EEEEENS7_6detail27Sm100ImplicitGemmTileTraitsINSA_20SM90_TMA_LOAD_IM2COLENSA_14ComposedLayoutINSA_7SwizzleILi3ELi4ELi3EEENSA_18smem_ptr_flag_bitsILi16EEENST_INSB_IJNSC_ILi8EEESH_EEENSB_IJSH_SE_EEEEEEEvEENS12_INSA_23SM90_TMA_LOAD_MULTICASTENS14_IS16_S18_NST_INSB_IJSH_S19_EEENSB_IJSE_SH_EEEEEEEvEEEENS_8epilogue10collective18CollectiveEpilogueINS1M_23Sm100TmaWarpSpecializedILi3ELi2ELi16ELb1ELb0EEEJSJ_NSB_IJNST_ISH_SE_EENST_INSC_ILi32EEESE_EEEEESK_NSB_IJNSB_IJlllEEESE_SV_EEESK_S1W_NS1M_6fusion15FusionCallbacksIS1Q_NS1X_17LinearCombinationISK_fSK_fLNS_15FloatRoundStyleE2EEESJ_S1U_JEEENSA_5SM1004TMEM4LOAD26SM100_TMEM_LOAD_16dp256b4xES13_NS14_INS15_ILi2ELi4ELi3EEES18_NST_INSB_IJS19_S1S_EEENSB_IJS1S_SE_EEEEEEENSA_17SM75_U32x4_LDSM_NENSA_21SM90_TMA_STORE_IM2COLES2B_NSA_17SM90_U32x4_STSM_NENSA_39AutoVectorizingCopyWithAssumedAlignmentILi128EEEEEEvvEEEEvNT_6ParamsE)
        /*0970*/ 	.short	0x0380
        /*0972*/ 	.short	0x0800


	//----- nvinfo : EIATTR_SW_WAR
	.align		4
.L_55:
        /*0974*/ 	.byte	0x04, 0x36
        /*0976*/ 	.short	(.L_57 - .L_56)
.L_56:
        /*0978*/ 	.word	0x00000008
.L_57:


//--------------------- .nv.callgraph             --------------------------
	.section	.nv.callgraph,"",@"SHT_CUDA_CALLGRAPH"
	.align	4
	.sectionentsize	8
	.align		4
        /*0000*/ 	.word	0x00000000
	.align		4
        /*0004*/ 	.word	0xffffffff
	.align		4
        /*0008*/ 	.word	index@(_ZN7cutlass13device_kernelINS_4conv6kernel13ConvUniversalINS1_16ConvProblemShapeILNS1_8OperatorE1ELi2EEENS1_10collective14CollectiveConvINS1_47MainloopSm100TmaUmmaWarpSpecializedImplicitGemmILS5_1ELi13ELi2ELi1ELi2EN4cute5tupleIJNSA_1CILi2EEENSC_ILi1EEESE_EEEEENSB_IJNSC_ILi64EEESH_NSB_IJSH_EEEEEENS_6half_tESK_NSA_8TiledMMAINSA_8MMA_AtomIJNSA_20SM100_MMA_F16BF16_SSISK_SK_fLi64ELi64ELNSA_4UMMA5MajorE0ELSP_1ELNSO_7ScaleInE0ELSQ_0EEEEEENSA_6LayoutINSB_IJSE_SE_SE_EEENSB_IJNSC_ILi0EEESV_SV_EEEEENSB_IJNSA_10UnderscoreESY_SY_EEEEENS7_6detail27Sm100ImplicitGemmTileTraitsINSA_20SM90_TMA_LOAD_IM2COLENSA_14ComposedLayoutINSA_7SwizzleILi3ELi4ELi3EEENSA_18smem_ptr_flag_bitsILi16EEENST_INSB_IJNSC_ILi8EEESH_EEENSB_IJSH_SE_EEEEEEEvEENS12_INSA_23SM90_TMA_LOAD_MULTICASTENS14_IS16_S18_NST_INSB_IJSH_S19_EEENSB_IJSE_SH_EEEEEEEvEEEENS_8epilogue10collective18CollectiveEpilogueINS1M_23Sm100TmaWarpSpecializedILi3ELi2ELi16ELb1ELb0EEEJSJ_NSB_IJNST_ISH_SE_EENST_INSC_ILi32EEESE_EEEEESK_NSB_IJNSB_IJlllEEESE_SV_EEESK_S1W_NS1M_6fusion15FusionCallbacksIS1Q_NS1X_17LinearCombinationISK_fSK_fLNS_15FloatRoundStyleE2EEESJ_S1U_JEEENSA_5SM1004TMEM4LOAD26SM100_TMEM_LOAD_16dp256b4xES13_NS14_INS15_ILi2ELi4ELi3EEES18_NST_INSB_IJS19_S1S_EEENSB_IJS1S_SE_EEEEEEENSA_17SM75_U32x4_LDSM_NENSA_21SM90_TMA_STORE_IM2COLES2B_NSA_17SM90_U32x4_STSM_NENSA_39AutoVectorizingCopyWithAssumedAlignmentILi128EEEEEEvvEEEEvNT_6ParamsE)
	.align		4
        /*000c*/ 	.word	index@(__assertfail)
	.align		4
        /*0010*/ 	.word	0x00000000
	.align		4
        /*0014*/ 	.word	0xfffffffe
	.align		4
        /*0018*/ 	.word	0x00000000
	.align		4
        /*001c*/ 	.word	0xfffffffd
	.align		4
        /*0020*/ 	.word	0x00000000
	.align		4
        /*0024*/ 	.word	0xfffffffc


//--------------------- .nv.constant4             --------------------------
	.section	.nv.constant4,"a",@progbits
	.align	8
	.align		8
.nv.constant4:
        /*0000*/ 	.dword	__assertfail
	.align		8
        /*0008*/ 	.dword	__unnamed_1
	.align		8
        /*0010*/ 	.dword	__unnamed_2
	.align		8
        /*0018*/ 	.dword	_ZN39_INTERNAL_9bcfb254_4_k_cu_a00616ef_32084cuda3std3__45__cpo5beginE
	.align		8
        /*0020*/ 	.dword	_ZN39_INTERNAL_9bcfb254_4_k_cu_a00616ef_32084cuda3std3__45__cpo3endE
	.align		8
        /*0028*/ 	.dword	_ZN39_INTERNAL_9bcfb254_4_k_cu_a00616ef_32084cuda3std3__45__cpo6cbeginE
	.align		8
        /*0030*/ 	.dword	_ZN39_INTERNAL_9bcfb254_4_k_cu_a00616ef_32084cuda3std3__45__cpo4cendE
	.align		8
        /*0038*/ 	.dword	_ZN39_INTERNAL_9bcfb254_4_k_cu_a00616ef_32084cuda3std3__441_GLOBAL__N__9bcfb254_4_k_cu_a00616ef_32086ignoreE
	.align		8
        /*0040*/ 	.dword	_ZN39_INTERNAL_9bcfb254_4_k_cu_a00616ef_32084cuda3std3__419piecewise_constructE
	.align		8
        /*0048*/ 	.dword	_ZN39_INTERNAL_9bcfb254_4_k_cu_a00616ef_32084cuda3std3__48in_placeE
	.align		8
        /*0050*/ 	.dword	_ZN39_INTERNAL_9bcfb254_4_k_cu_a00616ef_32084cuda3std6ranges3__45__cpo4swapE
	.align		8
        /*0058*/ 	.dword	_ZN39_INTERNAL_9bcfb254_4_k_cu_a00616ef_32084cuda3std6ranges3__45__cpo9iter_moveE
	.align		8
        /*0060*/ 	.dword	_ZN39_INTERNAL_9bcfb254_4_k_cu_a00616ef_32084cute7productE
	.align		8
        /*0068*/ 	.dword	_ZN39_INTERNAL_9bcfb254_4_k_cu_a00616ef_32084cute1_E
	.align		8
        /*0070*/ 	.dword	$str$27
	.align		8
        /*0078*/ 	.dword	$str$28
	.align		8
        /*0080*/ 	.dword	$str$29
	.align		8
        /*0088*/ 	.dword	$str$30


//--------------------- .text._ZN7cutlass13device_kernelINS_4conv6kernel13ConvUniversalINS1_16ConvProblemShapeILNS1_8OperatorE1ELi2EEENS1_10collective14CollectiveConvINS1_47MainloopSm100TmaUmmaWarpSpecializedImplicitGemmILS5_1ELi13ELi2ELi1ELi2EN4cute5tupleIJNSA_1CILi2EEENSC_ILi1EEESE_EEEEENSB_IJNSC_ILi64EEESH_NSB_IJSH_EEEEEENS_6half_tESK_NSA_8TiledMMAINSA_8MMA_AtomIJNSA_20SM100_MMA_F16BF16_SSISK_SK_fLi64ELi64ELNSA_4UMMA5MajorE0ELSP_1ELNSO_7ScaleInE0ELSQ_0EEEEEENSA_6LayoutINSB_IJSE_SE_SE_EEENSB_IJNSC_ILi0EEESV_SV_EEEEENSB_IJNSA_10UnderscoreESY_SY_EEEEENS7_6detail27Sm100ImplicitGemmTileTraitsINSA_20SM90_TMA_LOAD_IM2COLENSA_14ComposedLayoutINSA_7SwizzleILi3ELi4ELi3EEENSA_18smem_ptr_flag_bitsILi16EEENST_INSB_IJNSC_ILi8EEESH_EEENSB_IJSH_SE_EEEEEEEvEENS12_INSA_23SM90_TMA_LOAD_MULTICASTENS14_IS16_S18_NST_INSB_IJSH_S19_EEENSB_IJSE_SH_EEEEEEEvEEEENS_8epilogue10collective18CollectiveEpilogueINS1M_23Sm100TmaWarpSpecializedILi3ELi2ELi16ELb1ELb0EEEJSJ_NSB_IJNST_ISH_SE_EENST_INSC_ILi32EEESE_EEEEESK_NSB_IJNSB_IJlllEEESE_SV_EEESK_S1W_NS1M_6fusion15FusionCallbacksIS1Q_NS1X_17LinearCombinationISK_fSK_fLNS_15FloatRoundStyleE2EEESJ_S1U_JEEENSA_5SM1004TMEM4LOAD26SM100_TMEM_LOAD_16dp256b4xES13_NS14_INS15_ILi2ELi4ELi3EEES18_NST_INSB_IJS19_S1S_EEENSB_IJS1S_SE_EEEEEEENSA_17SM75_U32x4_LDSM_NENSA_21SM90_TMA_STORE_IM2COLES2B_NSA_17SM90_U32x4_STSM_NENSA_39AutoVectorizingCopyWithAssumedAlignmentILi128EEEEEEvvEEEEvNT_6ParamsE --------------------------
	.section	.text._ZN7cutlass13device_kernelINS_4conv6kernel13ConvUniversalINS1_16ConvProblemShapeILNS1_8OperatorE1ELi2EEENS1_10collective14CollectiveConvINS1_47MainloopSm100TmaUmmaWarpSpecializedImplicitGemmILS5_1ELi13ELi2ELi1ELi2EN4cute5tupleIJNSA_1CILi2EEENSC_ILi1EEESE_EEEEENSB_IJNSC_ILi64EEESH_NSB_IJSH_EEEEEENS_6half_tESK_NSA_8TiledMMAINSA_8MMA_AtomIJNSA_20SM100_MMA_F16BF16_SSISK_SK_fLi64ELi64ELNSA_4UMMA5MajorE0ELSP_1ELNSO_7ScaleInE0ELSQ_0EEEEEENSA_6LayoutINSB_IJSE_SE_SE_EEENSB_IJNSC_ILi0EEESV_SV_EEEEENSB_IJNSA_10UnderscoreESY_SY_EEEEENS7_6detail27Sm100ImplicitGemmTileTraitsINSA_20SM90_TMA_LOAD_IM2COLENSA_14ComposedLayoutINSA_7SwizzleILi3ELi4ELi3EEENSA_18smem_ptr_flag_bitsILi16EEENST_INSB_IJNSC_ILi8EEESH_EEENSB_IJSH_SE_EEEEEEEvEENS12_INSA_23SM90_TMA_LOAD_MULTICASTENS14_IS16_S18_NST_INSB_IJSH_S19_EEENSB_IJSE_SH_EEEEEEEvEEEENS_8epilogue10collective18CollectiveEpilogueINS1M_23Sm100TmaWarpSpecializedILi3ELi2ELi16ELb1ELb0EEEJSJ_NSB_IJNST_ISH_SE_EENST_INSC_ILi32EEESE_EEEEESK_NSB_IJNSB_IJlllEEESE_SV_EEESK_S1W_NS1M_6fusion15FusionCallbacksIS1Q_NS1X_17LinearCombinationISK_fSK_fLNS_15FloatRoundStyleE2EEESJ_S1U_JEEENSA_5SM1004TMEM4LOAD26SM100_TMEM_LOAD_16dp256b4xES13_NS14_INS15_ILi2ELi4ELi3EEES18_NST_INSB_IJS19_S1S_EEENSB_IJS1S_SE_EEEEEEENSA_17SM75_U32x4_LDSM_NENSA_21SM90_TMA_STORE_IM2COLES2B_NSA_17SM90_U32x4_STSM_NENSA_39AutoVectorizingCopyWithAssumedAlignmentILi128EEEEEEvvEEEEvNT_6ParamsE,"ax",@progbits
	.align	128
.text._ZN7cutlass13device_kernelINS_4conv6kernel13ConvUniversalINS1_16ConvProblemShapeILNS1_8OperatorE1ELi2EEENS1_10collective14CollectiveConvINS1_47MainloopSm100TmaUmmaWarpSpecializedImplicitGemmILS5_1ELi13ELi2ELi1ELi2EN4cute5tupleIJNSA_1CILi2EEENSC_ILi1EEESE_EEEEENSB_IJNSC_ILi64EEESH_NSB_IJSH_EEEEEENS_6half_tESK_NSA_8TiledMMAINSA_8MMA_AtomIJNSA_20SM100_MMA_F16BF16_SSISK_SK_fLi64ELi64ELNSA_4UMMA5MajorE0ELSP_1ELNSO_7ScaleInE0ELSQ_0EEEEEENSA_6LayoutINSB_IJSE_SE_SE_EEENSB_IJNSC_ILi0EEESV_SV_EEEEENSB_IJNSA_10UnderscoreESY_SY_EEEEENS7_6detail27Sm100ImplicitGemmTileTraitsINSA_20SM90_TMA_LOAD_IM2COLENSA_14ComposedLayoutINSA_7SwizzleILi3ELi4ELi3EEENSA_18smem_ptr_flag_bitsILi16EEENST_INSB_IJNSC_ILi8EEESH_EEENSB_IJSH_SE_EEEEEEEvEENS12_INSA_23SM90_TMA_LOAD_MULTICASTENS14_IS16_S18_NST_INSB_IJSH_S19_EEENSB_IJSE_SH_EEEEEEEvEEEENS_8epilogue10collective18CollectiveEpilogueINS1M_23Sm100TmaWarpSpecializedILi3ELi2ELi16ELb1ELb0EEEJSJ_NSB_IJNST_ISH_SE_EENST_INSC_ILi32EEESE_EEEEESK_NSB_IJNSB_IJlllEEESE_SV_EEESK_S1W_NS1M_6fusion15FusionCallbacksIS1Q_NS1X_17LinearCombinationISK_fSK_fLNS_15FloatRoundStyleE2EEESJ_S1U_JEEENSA_5SM1004TMEM4LOAD26SM100_TMEM_LOAD_16dp256b4xES13_NS14_INS15_ILi2ELi4ELi3EEES18_NST_INSB_IJS19_S1S_EEENSB_IJS1S_SE_EEEEEEENSA_17SM75_U32x4_LDSM_NENSA_21SM90_TMA_STORE_IM2COLES2B_NSA_17SM90_U32x4_STSM_NENSA_39AutoVectorizingCopyWithAssumedAlignmentILi128EEEEEEvvEEEEvNT_6ParamsE:
        .type           _ZN7cutlass13device_kernelINS_4conv6kernel13ConvUniversalINS1_16ConvProblemShapeILNS1_8OperatorE1ELi2EEENS1_10collective14CollectiveConvINS1_47MainloopSm100TmaUmmaWarpSpecializedImplicitGemmILS5_1ELi13ELi2ELi1ELi2EN4cute5tupleIJNSA_1CILi2EEENSC_ILi1EEESE_EEEEENSB_IJNSC_ILi64EEESH_NSB_IJSH_EEEEEENS_6half_tESK_NSA_8TiledMMAINSA_8MMA_AtomIJNSA_20SM100_MMA_F16BF16_SSISK_SK_fLi64ELi64ELNSA_4UMMA5MajorE0ELSP_1ELNSO_7ScaleInE0ELSQ_0EEEEEENSA_6LayoutINSB_IJSE_SE_SE_EEENSB_IJNSC_ILi0EEESV_SV_EEEEENSB_IJNSA_10UnderscoreESY_SY_EEEEENS7_6detail27Sm100ImplicitGemmTileTraitsINSA_20SM90_TMA_LOAD_IM2COLENSA_14ComposedLayoutINSA_7SwizzleILi3ELi4ELi3EEENSA_18smem_ptr_flag_bitsILi16EEENST_INSB_IJNSC_ILi8EEESH_EEENSB_IJSH_SE_EEEEEEEvEENS12_INSA_23SM90_TMA_LOAD_MULTICASTENS14_IS16_S18_NST_INSB_IJSH_S19_EEENSB_IJSE_SH_EEEEEEEvEEEENS_8epilogue10collective18CollectiveEpilogueINS1M_23Sm100TmaWarpSpecializedILi3ELi2ELi16ELb1ELb0EEEJSJ_NSB_IJNST_ISH_SE_EENST_INSC_ILi32EEESE_EEEEESK_NSB_IJNSB_IJlllEEESE_SV_EEESK_S1W_NS1M_6fusion15FusionCallbacksIS1Q_NS1X_17LinearCombinationISK_fSK_fLNS_15FloatRoundStyleE2EEESJ_S1U_JEEENSA_5SM1004TMEM4LOAD26SM100_TMEM_LOAD_16dp256b4xES13_NS14_INS15_ILi2ELi4ELi3EEES18_NST_INSB_IJS19_S1S_EEENSB_IJS1S_SE_EEEEEEENSA_17SM75_U32x4_LDSM_NENSA_21SM90_TMA_STORE_IM2COLES2B_NSA_17SM90_U32x4_STSM_NENSA_39AutoVectorizingCopyWithAssumedAlignmentILi128EEEEEEvvEEEEvNT_6ParamsE,@function
        .size           _ZN7cutlass13device_kernelINS_4conv6kernel13ConvUniversalINS1_16ConvProblemShapeILNS1_8OperatorE1ELi2EEENS1_10collective14CollectiveConvINS1_47MainloopSm100TmaUmmaWarpSpecializedImplicitGemmILS5_1ELi13ELi2ELi1ELi2EN4cute5tupleIJNSA_1CILi2EEENSC_ILi1EEESE_EEEEENSB_IJNSC_ILi64EEESH_NSB_IJSH_EEEEEENS_6half_tESK_NSA_8TiledMMAINSA_8MMA_AtomIJNSA_20SM100_MMA_F16BF16_SSISK_SK_fLi64ELi64ELNSA_4UMMA5MajorE0ELSP_1ELNSO_7ScaleInE0ELSQ_0EEEEEENSA_6LayoutINSB_IJSE_SE_SE_EEENSB_IJNSC_ILi0EEESV_SV_EEEEENSB_IJNSA_10UnderscoreESY_SY_EEEEENS7_6detail27Sm100ImplicitGemmTileTraitsINSA_20SM90_TMA_LOAD_IM2COLENSA_14ComposedLayoutINSA_7SwizzleILi3ELi4ELi3EEENSA_18smem_ptr_flag_bitsILi16EEENST_INSB_IJNSC_ILi8EEESH_EEENSB_IJSH_SE_EEEEEEEvEENS12_INSA_23SM90_TMA_LOAD_MULTICASTENS14_IS16_S18_NST_INSB_IJSH_S19_EEENSB_IJSE_SH_EEEEEEEvEEEENS_8epilogue10collective18CollectiveEpilogueINS1M_23Sm100TmaWarpSpecializedILi3ELi2ELi16ELb1ELb0EEEJSJ_NSB_IJNST_ISH_SE_EENST_INSC_ILi32EEESE_EEEEESK_NSB_IJNSB_IJlllEEESE_SV_EEESK_S1W_NS1M_6fusion15FusionCallbacksIS1Q_NS1X_17LinearCombinationISK_fSK_fLNS_15FloatRoundStyleE2EEESJ_S1U_JEEENSA_5SM1004TMEM4LOAD26SM100_TMEM_LOAD_16dp256b4xES13_NS14_INS15_ILi2ELi4ELi3EEES18_NST_INSB_IJS19_S1S_EEENSB_IJS1S_SE_EEEEEEENSA_17SM75_U32x4_LDSM_NENSA_21SM90_TMA_STORE_IM2COLES2B_NSA_17SM90_U32x4_STSM_NENSA_39AutoVectorizingCopyWithAssumedAlignmentILi128EEEEEEvvEEEEvNT_6ParamsE,(.L_x_179 - _ZN7cutlass13device_kernelINS_4conv6kernel13ConvUniversalINS1_16ConvProblemShapeILNS1_8OperatorE1ELi2EEENS1_10collective14CollectiveConvINS1_47MainloopSm100TmaUmmaWarpSpecializedImplicitGemmILS5_1ELi13ELi2ELi1ELi2EN4cute5tupleIJNSA_1CILi2EEENSC_ILi1EEESE_EEEEENSB_IJNSC_ILi64EEESH_NSB_IJSH_EEEEEENS_6half_tESK_NSA_8TiledMMAINSA_8MMA_AtomIJNSA_20SM100_MMA_F16BF16_SSISK_SK_fLi64ELi64ELNSA_4UMMA5MajorE0ELSP_1ELNSO_7ScaleInE0ELSQ_0EEEEEENSA_6LayoutINSB_IJSE_SE_SE_EEENSB_IJNSC_ILi0EEESV_SV_EEEEENSB_IJNSA_10UnderscoreESY_SY_EEEEENS7_6detail27Sm100ImplicitGemmTileTraitsINSA_20SM90_TMA_LOAD_IM2COLENSA_14ComposedLayoutINSA_7SwizzleILi3ELi4ELi3EEENSA_18smem_ptr_flag_bitsILi16EEENST_INSB_IJNSC_ILi8EEESH_EEENSB_IJSH_SE_EEEEEEEvEENS12_INSA_23SM90_TMA_LOAD_MULTICASTENS14_IS16_S18_NST_INSB_IJSH_S19_EEENSB_IJSE_SH_EEEEEEEvEEEENS_8epilogue10collective18CollectiveEpilogueINS1M_23Sm100TmaWarpSpecializedILi3ELi2ELi16ELb1ELb0EEEJSJ_NSB_IJNST_ISH_SE_EENST_INSC_ILi32EEESE_EEEEESK_NSB_IJNSB_IJlllEEESE_SV_EEESK_S1W_NS1M_6fusion15FusionCallbacksIS1Q_NS1X_17LinearCombinationISK_fSK_fLNS_15FloatRoundStyleE2EEESJ_S1U_JEEENSA_5SM1004TMEM4LOAD26SM100_TMEM_LOAD_16dp256b4xES13_NS14_INS15_ILi2ELi4ELi3EEES18_NST_INSB_IJS19_S1S_EEENSB_IJS1S_SE_EEEEEEENSA_17SM75_U32x4_LDSM_NENSA_21SM90_TMA_STORE_IM2COLES2B_NSA_17SM90_U32x4_STSM_NENSA_39AutoVectorizingCopyWithAssumedAlignmentILi128EEEEEEvvEEEEvNT_6ParamsE)
        .other          _ZN7cutlass13device_kernelINS_4conv6kernel13ConvUniversalINS1_16ConvProblemShapeILNS1_8OperatorE1ELi2EEENS1_10collective14CollectiveConvINS1_47MainloopSm100TmaUmmaWarpSpecializedImplicitGemmILS5_1ELi13ELi2ELi1ELi2EN4cute5tupleIJNSA_1CILi2EEENSC_ILi1EEESE_EEEEENSB_IJNSC_ILi64EEESH_NSB_IJSH_EEEEEENS_6half_tESK_NSA_8TiledMMAINSA_8MMA_AtomIJNSA_20SM100_MMA_F16BF16_SSISK_SK_fLi64ELi64ELNSA_4UMMA5MajorE0ELSP_1ELNSO_7ScaleInE0ELSQ_0EEEEEENSA_6LayoutINSB_IJSE_SE_SE_EEENSB_IJNSC_ILi0EEESV_SV_EEEEENSB_IJNSA_10UnderscoreESY_SY_EEEEENS7_6detail27Sm100ImplicitGemmTileTraitsINSA_20SM90_TMA_LOAD_IM2COLENSA_14ComposedLayoutINSA_7SwizzleILi3ELi4ELi3EEENSA_18smem_ptr_flag_bitsILi16EEENST_INSB_IJNSC_ILi8EEESH_EEENSB_IJSH_SE_EEEEEEEvEENS12_INSA_23SM90_TMA_LOAD_MULTICASTENS14_IS16_S18_NST_INSB_IJSH_S19_EEENSB_IJSE_SH_EEEEEEEvEEEENS_8epilogue10collective18CollectiveEpilogueINS1M_23Sm100TmaWarpSpecializedILi3ELi2ELi16ELb1ELb0EEEJSJ_NSB_IJNST_ISH_SE_EENST_INSC_ILi32EEESE_EEEEESK_NSB_IJNSB_IJlllEEESE_SV_EEESK_S1W_NS1M_6fusion15FusionCallbacksIS1Q_NS1X_17LinearCombinationISK_fSK_fLNS_15FloatRoundStyleE2EEESJ_S1U_JEEENSA_5SM1004TMEM4LOAD26SM100_TMEM_LOAD_16dp256b4xES13_NS14_INS15_ILi2ELi4ELi3EEES18_NST_INSB_IJS19_S1S_EEENSB_IJS1S_SE_EEEEEEENSA_17SM75_U32x4_LDSM_NENSA_21SM90_TMA_STORE_IM2COLES2B_NSA_17SM90_U32x4_STSM_NENSA_39AutoVectorizingCopyWithAssumedAlignmentILi128EEEEEEvvEEEEvNT_6ParamsE,@"STO_CUDA_ENTRY STV_DEFAULT"
_ZN7cutlass13device_kernelINS_4conv6kernel13ConvUniversalINS1_16ConvProblemShapeILNS1_8OperatorE1ELi2EEENS1_10collective14CollectiveConvINS1_47MainloopSm100TmaUmmaWarpSpecializedImplicitGemmILS5_1ELi13ELi2ELi1ELi2EN4cute5tupleIJNSA_1CILi2EEENSC_ILi1EEESE_EEEEENSB_IJNSC_ILi64EEESH_NSB_IJSH_EEEEEENS_6half_tESK_NSA_8TiledMMAINSA_8MMA_AtomIJNSA_20SM100_MMA_F16BF16_SSISK_SK_fLi64ELi64ELNSA_4UMMA5MajorE0ELSP_1ELNSO_7ScaleInE0ELSQ_0EEEEEENSA_6LayoutINSB_IJSE_SE_SE_EEENSB_IJNSC_ILi0EEESV_SV_EEEEENSB_IJNSA_10UnderscoreESY_SY_EEEEENS7_6detail27Sm100ImplicitGemmTileTraitsINSA_20SM90_TMA_LOAD_IM2COLENSA_14ComposedLayoutINSA_7SwizzleILi3ELi4ELi3EEENSA_18smem_ptr_flag_bitsILi16EEENST_INSB_IJNSC_ILi8EEESH_EEENSB_IJSH_SE_EEEEEEEvEENS12_INSA_23SM90_TMA_LOAD_MULTICASTENS14_IS16_S18_NST_INSB_IJSH_S19_EEENSB_IJSE_SH_EEEEEEEvEEEENS_8epilogue10collective18CollectiveEpilogueINS1M_23Sm100TmaWarpSpecializedILi3ELi2ELi16ELb1ELb0EEEJSJ_NSB_IJNST_ISH_SE_EENST_INSC_ILi32EEESE_EEEEESK_NSB_IJNSB_IJlllEEESE_SV_EEESK_S1W_NS1M_6fusion15FusionCallbacksIS1Q_NS1X_17LinearCombinationISK_fSK_fLNS_15FloatRoundStyleE2EEESJ_S1U_JEEENSA_5SM1004TMEM4LOAD26SM100_TMEM_LOAD_16dp256b4xES13_NS14_INS15_ILi2ELi4ELi3EEES18_NST_INSB_IJS19_S1S_EEENSB_IJS1S_SE_EEEEEEENSA_17SM75_U32x4_LDSM_NENSA_21SM90_TMA_STORE_IM2COLES2B_NSA_17SM90_U32x4_STSM_NENSA_39AutoVectorizingCopyWithAssumedAlignmentILi128EEEEEEvvEEEEvNT_6ParamsE:
[----:B------:R-:W1:Y:S01]  /*0000*/  LDC R1, c[0x0][0x37c] ;  /* 0x0000df00ff017b82 */ /* 0x000e620000000800 */
[----:B------:R-:W2:Y:S01]  /*0010*/  S2R R75, SR_TID.X ;  /* 0x00000000004b7919 */ /* 0x000ea20000002100 */
[----:B------:R-:W3:Y:S01]  /*0020*/  LDCU.64 UR6, c[0x0][0x890] ;  /* 0x00011200ff0677ac */ /* 0x000ee20008000a00 */
[----:B-1----:R-:W-:Y:S01]  /*0030*/  VIADD R1, R1, 0xfffffff8 ;  /* 0xfffffff801017836 */ /* 0x002fe20000000000 */
[----:B------:R-:W-:Y:S02]  /*0040*/  PRMT R63, RZ, 0x7610, R63 ;  /* 0x00007610ff3f7816 */ /* 0x000fe4000000003f */
[----:B------:R-:W-:Y:S01]  /*0050*/  ELECT P5, URZ, PT ;  /* 0x0000000000ff782f */ /* 0x000fe200038a0000 */
[----:B------:R-:W1:Y:S01]  /*0060*/  LDCU.64 UR48, c[0x0][0x358] ;  /* 0x00006b00ff3077ac */ /* 0x000e620008000a00 */
[----:B---3--:R-:W-:-:S04]  /*0070*/  UISETP.NE.U32.AND UP0, UPT, UR6, URZ, UPT ;  /* 0x000000ff0600728c */ /* 0x008fc8000bf05070 */
[----:B------:R-:W-:Y:S01]  /*0080*/  UISETP.NE.AND.EX UP0, UPT, UR7, URZ, UPT, UP0 ;  /* 0x000000ff0700728c */ /* 0x000fe2000bf05300 */
[----:B--2---:R-:W-:-:S05]  /*0090*/  SHF.R.U32.HI R76, RZ, 0x5, R75 ;  /* 0x00000005ff4c7819 */ /* 0x004fca000001164b */
[----:B------:R-:W2:Y:S02]  /*00a0*/  SHFL.IDX PT, R0, R76, RZ, 0x1f ;  /* 0x00001fff4c007589 */ /* 0x000ea400000e0000 */
[----:B--2---:R-:W-:Y:S01]  /*00b0*/  R2UR UR4, R0 ;  /* 0x00000000000472ca */ /* 0x004fe200000e0000 */
[----:B-1----:R-:W-:-:S14]  /*00c0*/  BRA.U UP0, `(.L_x_0) ;  /* 0x00000001002c7547 */ /* 0x002fdc000b800000 */
[----:B------:R-:W1:Y:S02]  /*00d0*/  LDCU.64 UR8, c[0x0][0x888] ;  /* 0x00011100ff0877ac */ /* 0x000e640008000a00 */
[----:B-1----:R-:W-:-:S04]  /*00e0*/  UISETP.NE.U32.AND UP0, UPT, UR8, URZ, UPT ;  /* 0x000000ff0800728c */ /* 0x002fc8000bf05070 */
[----:B------:R-:W-:-:S09]  /*00f0*/  UISETP.NE.AND.EX UP0, UPT, UR9, URZ, UPT, UP0 ;  /* 0x000000ff0900728c */ /* 0x000fd2000bf05300 */
[----:B------:R-:W-:Y:S05]  /*0100*/  BRA.U !UP0, `(.L_x_1) ;  /* 0x0000000108107547 */ /* 0x000fea000b800000 */
[----:B------:R-:W1:Y:S02]  /*0110*/  LDC.64 R2, c[0x0][0x888] ;  /* 0x00022200ff027b82 */ /* 0x000e640000000a00 */
[----:B-1----:R1:W5:Y:S01]  /*0120*/  LDG.E R35, desc[UR48][R2.64] ;  /* 0x0000003002237981 */ /* 0x002362000c1e1900 */
[----:B------:R-:W-:Y:S01]  /*0130*/  HFMA2 R63, -RZ, RZ, 0, 5.9604644775390625e-08 ;  /* 0x00000001ff3f7431 */ /* 0x000fe200000001ff */
[----:B------:R-:W-:Y:S05]  /*0140*/  BRA `(.L_x_0) ;  /* 0x00000000000c7947 */ /* 0x000fea0003800000 */
.L_x_1:
[----:B------:R-:W1:Y:S01]  /*0150*/  LDCU UR5, c[0x0][0x880] ;  /* 0x00011000ff0577ac */ /* 0x000e620008000800 */
[----:B------:R-:W-:Y:S01]  /*0160*/  HFMA2 R63, -RZ, RZ, 0, 5.9604644775390625e-08 ;  /* 0x00000001ff3f7431 */ /* 0x000fe200000001ff */
[----:B-1----:R-:W-:Y:S02]  /*0170*/  MOV R35, UR5 ;  /* 0x0000000500237c02 */ /* 0x002fe40008000f00 */
.L_x_0:
[----:B------:R-:W2:Y:S02]  /*0180*/  LDCU.64 UR8, c[0x0][0x8b0] ;  /* 0x00011600ff0877ac */ /* 0x000ea40008000a00 */
[----:B--2---:R-:W-:-:S04]  /*0190*/  UISETP.NE.U32.AND UP0, UPT, UR8, URZ, UPT ;  /* 0x000000ff0800728c */ /* 0x004fc8000bf05070 */
[----:B------:R-:W-:-:S09]  /*01a0*/  UISETP.NE.AND.EX UP0, UPT, UR9, URZ, UPT, UP0 ;  /* 0x000000ff0900728c */ /* 0x000fd2000bf05300 */
[----:B------:R-:W-:Y:S05]  /*01b0*/  BRA.U UP0, `(.L_x_2) ;  /* 0x0000000100247547 */ /* 0x000fea000b800000 */
[----:B------:R-:W2:Y:S02]  /*01c0*/  LDCU.64 UR8, c[0x0][0x8a8] ;  /* 0x00011500ff0877ac */ /* 0x000ea40008000a00 */
[----:B--2---:R-:W-:-:S04]  /*01d0*/  UISETP.NE.U32.AND UP0, UPT, UR8, URZ, UPT ;  /* 0x000000ff0800728c */ /* 0x004fc8000bf05070 */
[----:B------:R-:W-:-:S09]  /*01e0*/  UISETP.NE.AND.EX UP0, UPT, UR9, URZ, UPT, UP0 ;  /* 0x000000ff0900728c */ /* 0x000fd2000bf05300 */
[----:B------:R-:W-:Y:S05]  /*01f0*/  BRA.U !UP0, `(.L_x_3) ;  /* 0x00000001080c7547 */ /* 0x000fea000b800000 */
[----:B-1----:R-:W1:Y:S02]  /*0200*/  LDC.64 R2, c[0x0][0x8a8] ;  /* 0x00022a00ff027b82 */ /* 0x002e640000000a00 */
[----:B-1----:R2:W5:Y:S01]  /*0210*/  LDG.E R33, desc[UR48][R2.64] ;  /* 0x0000003002217981 */ /* 0x002562000c1e1900 */
[----:B------:R-:W-:Y:S05]  /*0220*/  BRA `(.L_x_2) ;  /* 0x0000000000087947 */ /* 0x000fea0003800000 */
.L_x_3:
[----:B------:R-:W2:Y:S02]  /*0230*/  LDCU UR5, c[0x0][0x8a0] ;  /* 0x00011400ff0577ac */ /* 0x000ea40008000800 */
[----:B--2---:R-:W-:Y:S02]  /*0240*/  MOV R33, UR5 ;  /* 0x0000000500217c02 */ /* 0x004fe40008000f00 */
.L_x_2:
[----:B------:R-:W-:Y:S01]  /*0250*/  IMAD.U32 R0, RZ, RZ, UR4 ;  /* 0x00000004ff007e24 */ /* 0x000fe2000f8e00ff */
[----:B------:R-:W-:Y:S04]  /*0260*/  BSSY.RECONVERGENT B0, `(.L_x_4) ;  /* 0x000000c000007945 */ /* 0x000fe80003800200 */
[C---:B------:R-:W-:Y:S02]  /*0270*/  ISETP.NE.OR P1, PT, R0.reuse, 0x1, !P5 ;  /* 0x000000010000780c */ /* 0x040fe40006f25670 */
[----:B------:R-:W-:-:S11]  /*0280*/  ISETP.NE.OR P0, PT, R0, 0x3, !P5 ;  /* 0x000000030000780c */ /* 0x000fd60006f05670 */
[----:B------:R-:W-:Y:S05]  /*0290*/  @P1 BRA `(.L_x_5) ;  /* 0x0000000000201947 */ /* 0x000fea0003800000 */
[----:B------:R-:W3:Y:S02]  /*02a0*/  LDCU.64 UR8, c[0x0][0x348] ;  /* 0x00006900ff0877ac */ /* 0x000ee40008000a00 */
[----:B---3--:R-:W-:Y:S02]  /*02b0*/  UIADD3 UR10, UP1, UPT, UR8, 0x80, URZ ;  /* 0x00000080080a7890 */ /* 0x008fe4000ff3e0ff */
[----:B------:R-:W-:Y:S02]  /*02c0*/  UIADD3 UR8, UP0, UPT, UR8, 0x180, URZ ;  /* 0x0000018008087890 */ /* 0x000fe4000ff1e0ff */
[----:B------:R-:W-:Y:S02]  /*02d0*/  UIADD3.X UR11, UPT, UPT, URZ, UR9, URZ, UP1, !UPT ;  /* 0x00000009ff0b7290 */ /* 0x000fe40008ffe4ff */
[----:B------:R-:W-:-:S07]  /*02e0*/  UIADD3.X UR9, UPT, UPT, URZ, UR9, URZ, UP0, !UPT ;  /* 0x00000009ff097290 */ /* 0x000fce00087fe4ff */
[----:B------:R3:W-:Y:S02]  /*02f0*/  UTMACCTL.PF [UR10] ;  /* 0x000000000a0079b9 */ /* 0x0007e40008040000 */
[----:B------:R3:W-:Y:S02]  /*0300*/  UTMACCTL.PF [UR8] ;  /* 0x00000000080079b9 */ /* 0x0007e40008040000 */
[----:B---3--:R-:W-:Y:S01]  /*0310*/  NOP ;  /* 0x0000000000007918 */ /* 0x008fe20000000000 */
.L_x_5:
[----:B------:R-:W-:Y:S05]  /*0320*/  BSYNC.RECONVERGENT B0 ;  /* 0x0000000000007941 */ /* 0x000fea0003800200 */
.L_x_4:
[----:B------:R-:W-:Y:S04]  /*0330*/  BSSY.RECONVERGENT B0, `(.L_x_6) ;  /* 0x000000a000007945 */ /* 0x000fe80003800200 */
        /* <DEDUP_REMOVED lines=9> */
.L_x_7:
[----:B------:R-:W-:Y:S05]  /*03d0*/  BSYNC.RECONVERGENT B0 ;  /* 0x0000000000007941 */ /* 0x000fea0003800200 */
.L_x_6:
[----:B------:R-:W3:Y:S01]  /*03e0*/  LDCU.64 UR8, c[0x0][0x888] ;  /* 0x00011100ff0877ac */ /* 0x000ee20008000a00 */
[----:B------:R-:W-:Y:S02]  /*03f0*/  UISETP.EQ.U32.AND UP1, UPT, UR6, URZ, UPT ;  /* 0x000000ff0600728c */ /* 0x000fe4000bf22070 */
[----:B------:R-:W-:Y:S02]  /*0400*/  UPLOP3.LUT UP6, UPT, UPT, UPT, UPT, 0x80, 0x8 ;  /* 0x000000000008789c */ /* 0x000fe40003fcf070 */
[----:B---3--:R-:W-:-:S04]  /*0410*/  UISETP.NE.U32.AND UP0, UPT, UR8, URZ, UPT ;  /* 0x000000ff0800728c */ /* 0x008fc8000bf05070 */
[----:B------:R-:W-:-:S04]  /*0420*/  UISETP.NE.AND.EX UP0, UPT, UR9, URZ, UPT, UP0 ;  /* 0x000000ff0900728c */ /* 0x000fc8000bf05300 */
[----:B------:R-:W-:-:S04]  /*0430*/  UISETP.EQ.OR.EX UP2, UPT, UR7, URZ, !UP0, UP1 ;  /* 0x000000ff0700728c */ /* 0x000fc8000c742710 */
[----:B------:R-:W-:-:S05]  /*0440*/  UP2UR UR56, UPR, URZ, 0x4 ;  /* 0x00000004ff387883 */ /* 0x000fca0008000000 */
[----:B------:R-:W-:Y:S07]  /*0450*/  BRA.U !UP2, `(.L_x_8) ;  /* 0x000000010a207547 */ /* 0x000fee000b800000 */
[----:B------:R-:W-:Y:S01]  /*0460*/  UISETP.NE.U32.AND UP2, UPT, UR6, URZ, UPT ;  /* 0x000000ff0600728c */ /* 0x000fe2000bf45070 */
[----:B-----5:R-:W-:Y:S01]  /*0470*/  FSETP.NEU.AND P0, PT, R35, RZ, PT ;  /* 0x000000ff2300720b */ /* 0x020fe20003f0d000 */
[----:B------:R-:W-:Y:S02]  /*0480*/  USEL UR5, URZ, 0xffffffff, UP0 ;  /* 0xffffffffff057887 */ /* 0x000fe40008000000 */
[----:B------:R-:W-:-:S10]  /*0490*/  UISETP.NE.AND.EX UP2, UPT, UR7, URZ, UPT, UP2 ;  /* 0x000000ff0700728c */ /* 0x000fd4000bf45320 */
[----:B------:R-:W-:Y:S01]  /*04a0*/  VOTEU.ANY UP1, P0 ;  /* 0x0000000000ff7886 */ /* 0x000fe20000020100 */
[----:B------:R-:W-:-:S04]  /*04b0*/  @!UP2 USEL UR5, URZ, 0xffffffff, UP1 ;  /* 0xffffffffff05a887 */ /* 0x000fc80008800000 */
[----:B------:R-:W-:-:S04]  /*04c0*/  ULOP3.LUT UR5, UR5, 0x1, URZ, 0xc0, !UPT ;  /* 0x0000000105057892 */ /* 0x000fc8000f8ec0ff */
[----:B------:R-:W-:-:S11]  /*04d0*/  UISETP.NE.U32.AND UP6, UPT, UR5, 0x1, UPT ;  /* 0x000000010500788c */ /* 0x000fd6000bfc5070 */
.L_x_8:
[----:B-12---:R-:W1:Y:S02]  /*04e0*/  SHFL.IDX PT, R2, R76, RZ, 0x1f ;  /* 0x00001fff4c027589 */ /* 0x006e6400000e0000 */
[----:B-1----:R-:W-:-:S13]  /*04f0*/  ISETP.NE.AND P0, PT, R2, RZ, PT ;  /* 0x000000ff0200720c */ /* 0x002fda0003f05270 */
[----:B------:R-:W-:Y:S05]  /*0500*/  @P0 BRA `(.L_x_9) ;  /* 0x0000000000ac0947 */ /* 0x000fea0003800000 */
[----:B------:R-:W-:Y:S01]  /*0510*/  ELECT P0, URZ, PT ;  /* 0x0000000000ff782f */ /* 0x000fe20003800000 */
[----:B------:R-:W-:-:S12]  /*0520*/  BSSY.RECONVERGENT B0, `(.L_x_9) ;  /* 0x0000029000007945 */ /* 0x000fd80003800200 */
[----:B------:R-:W-:Y:S05]  /*0530*/  @!P0 BRA `(.L_x_10) ;  /* 0x00000000009c8947 */ /* 0x000fea0003800000 */
[----:B------:R-:W1:Y:S01]  /*0540*/  S2UR UR7, SR_CgaCtaId ;  /* 0x00000000000779c3 */ /* 0x000e620000008800 */
[----:B------:R-:W-:Y:S01]  /*0550*/  UMOV UR8, 0x400 ;  /* 0x0000040000087882 */ /* 0x000fe20000000000 */
[----:B------:R-:W-:Y:S01]  /*0560*/  UMOV UR6, 0x1 ;  /* 0x0000000100067882 */ /* 0x000fe20000000000 */
[----:B------:R-:W-:Y:S02]  /*0570*/  UMOV UR5, 0x2 ;  /* 0x0000000200057882 */ /* 0x000fe40000000000 */
[----:B------:R-:W-:-:S04]  /*0580*/  UIADD3 UR10, UPT, UPT, -UR5, 0x100000, URZ ;  /* 0x00100000050a7890 */ /* 0x000fc8000fffe1ff */
[----:B------:R-:W-:Y:S02]  /*0590*/  USHF.L.U32 UR11, UR10, 0xb, URZ ;  /* 0x0000000b0a0b7899 */ /* 0x000fe400080006ff */
[----:B------:R-:W-:Y:S02]  /*05a0*/  USHF.L.U32 UR10, UR10, 0x1, URZ ;  /* 0x000000010a0a7899 */ /* 0x000fe400080006ff */
[----:B-1----:R-:W-:Y:S02]  /*05b0*/  ULEA UR7, UR7, UR8, 0x18 ;  /* 0x0000000807077291 */ /* 0x002fe4000f8ec0ff */
[----:B------:R-:W-:-:S04]  /*05c0*/  UIADD3 UR8, UPT, UPT, -UR6, 0x100000, URZ ;  /* 0x0010000006087890 */ /* 0x000fc8000fffe1ff */
[----:B------:R-:W-:Y:S02]  /*05d0*/  USHF.L.U32 UR9, UR8, 0xb, URZ ;  /* 0x0000000b08097899 */ /* 0x000fe400080006ff */
[----:B------:R-:W-:Y:S01]  /*05e0*/  USHF.L.U32 UR8, UR8, 0x1, URZ ;  /* 0x0000000108087899 */ /* 0x000fe200080006ff */
[----:B------:R-:W1:Y:S11]  /*05f0*/  FENCE.VIEW.ASYNC.S ;  /* 0x00000000000073c6 */ /* 0x000e760000000000 */
[----:B-1----:R1:W2:Y:S01]  /*0600*/  SYNCS.EXCH.64 URZ, [UR7], UR8 ;  /* 0x0000000807ff75b2 */ /* 0x0022a20008000100 */
[----:B------:R1:W3:Y:S01]  /*0610*/  SYNCS.EXCH.64 URZ, [UR7+0x68], UR10 ;  /* 0x0000680a07ff75b2 */ /* 0x0002e20008000100 */
[----:B------:R1:W4:Y:S01]  /*0620*/  SYNCS.EXCH.64 URZ, [UR7+0x8], UR8 ;  /* 0x0000080807ff75b2 */ /* 0x0003220008000100 */
[----:B------:R1:W1:Y:S01]  /*0630*/  SYNCS.EXCH.64 URZ, [UR7+0x70], UR10 ;  /* 0x0000700a07ff75b2 */ /* 0x0002620008000100 */
        /* <DEDUP_REMOVED lines=22> */
[----:B--234-:R-:W-:Y:S01]  /*07a0*/  NOP ;  /* 0x0000000000007918 */ /* 0x01cfe20000000000 */
.L_x_10:
[----:B-1----:R-:W-:Y:S05]  /*07b0*/  BSYNC.RECONVERGENT B0 ;  /* 0x0000000000007941 */ /* 0x002fea0003800200 */
.L_x_9:
[----:B------:R-:W1:Y:S01]  /*07c0*/  SHFL.IDX PT, R2, R76, RZ, 0x1f ;  /* 0x00001fff4c027589 */ /* 0x000e6200000e0000 */
[----:B------:R-:W-:Y:S01]  /*07d0*/  NOP ;  /* 0x0000000000007918 */ /* 0x000fe20000000000 */
[----:B-1----:R-:W-:-:S13]  /*07e0*/  ISETP.NE.AND P0, PT, R2, 0x1, PT ;  /* 0x000000010200780c */ /* 0x002fda0003f05270 */
[----:B------:R-:W-:Y:S05]  /*07f0*/  @P0 BRA `(.L_x_11) ;  /* 0x0000000000500947 */ /* 0x000fea0003800000 */
[----:B------:R-:W1:Y:S01]  /*0800*/  S2UR UR7, SR_CgaCtaId ;  /* 0x00000000000779c3 */ /* 0x000e620000008800 */
[----:B------:R-:W-:Y:S01]  /*0810*/  UMOV UR8, 0x400 ;  /* 0x0000040000087882 */ /* 0x000fe20000000000 */
[----:B------:R-:W-:Y:S01]  /*0820*/  UMOV UR6, 0x20 ;  /* 0x0000002000067882 */ /* 0x000fe20000000000 */
[----:B------:R-:W-:Y:S01]  /*0830*/  UMOV UR5, 0x80 ;  /* 0x0000008000057882 */ /* 0x000fe20000000000 */
[----:B------:R-:W-:Y:S01]  /*0840*/  ELECT P0, URZ, PT ;  /* 0x0000000000ff782f */ /* 0x000fe20003800000 */
        /* <DEDUP_REMOVED lines=8> */
[----:B-1----:R1:W2:Y:S01]  /*08d0*/  SYNCS.EXCH.64 URZ, [UR7+0xd0], UR8 ;  /* 0x0000d00807ff75b2 */ /* 0x0022a20008000100 */
[----:B------:R1:W3:Y:S01]  /*08e0*/  SYNCS.EXCH.64 URZ, [UR7+0xe8], UR10 ;  /* 0x0000e80a07ff75b2 */ /* 0x0002e20008000100 */
[----:B------:R1:W4:Y:S01]  /*08f0*/  SYNCS.EXCH.64 URZ, [UR7+0xd8], UR8 ;  /* 0x0000d80807ff75b2 */ /* 0x0003220008000100 */
[----:B------:R1:W1:Y:S01]  /*0900*/  SYNCS.EXCH.64 URZ, [UR7+0xf0], UR10 ;  /* 0x0000f00a07ff75b2 */ /* 0x0002620008000100 */
[----:B------:R1:W1:Y:S01]  /*0910*/  SYNCS.EXCH.64 URZ, [UR7+0xe0], UR8 ;  /* 0x0000e00807ff75b2 */ /* 0x0002620008000100 */
[----:B------:R1:W1:Y:S01]  /*0920*/  SYNCS.EXCH.64 URZ, [UR7+0xf8], UR10 ;  /* 0x0000f80a07ff75b2 */ /* 0x0002620008000100 */
[----:B------:R-:W-:Y:S01]  /*0930*/  NOP ;  /* 0x0000000000007918 */ /* 0x000fe20000000000 */
.L_x_11:
[----:B------:R-:W2:Y:S01]  /*0940*/  SHFL.IDX PT, R2, R76, RZ, 0x1f ;  /* 0x00001fff4c027589 */ /* 0x000ea200000e0000 */
[----:B------:R-:W-:Y:S01]  /*0950*/  NOP ;  /* 0x0000000000007918 */ /* 0x000fe20000000000 */
[----:B--2---:R-:W-:-:S13]  /*0960*/  ISETP.NE.AND P0, PT, R2, 0x3, PT ;  /* 0x000000030200780c */ /* 0x004fda0003f05270 */
[----:B------:R-:W-:Y:S05]  /*0970*/  @P0 BRA `(.L_x_12) ;  /* 0x0000000000300947 */ /* 0x000fea0003800000 */
[----:B------:R-:W2:Y:S01]  /*0980*/  S2UR UR6, SR_CgaCtaId ;  /* 0x00000000000679c3 */ /* 0x000ea20000008800 */
[----:B-1----:R-:W-:Y:S01]  /*0990*/  UMOV UR7, 0x400 ;  /* 0x0000040000077882 */ /* 0x002fe20000000000 */
[----:B------:R-:W-:Y:S01]  /*09a0*/  UMOV UR5, 0x20 ;  /* 0x0000002000057882 */ /* 0x000fe20000000000 */
[----:B------:R-:W-:Y:S01]  /*09b0*/  ELECT P0, URZ, PT ;  /* 0x0000000000ff782f */ /* 0x000fe20003800000 */
[----:B------:R-:W-:-:S04]  /*09c0*/  UIADD3 UR8, UPT, UPT, -UR5, 0x100000, URZ ;  /* 0x0010000005087890 */ /* 0x000fc8000fffe1ff */
[----:B------:R-:W-:Y:S02]  /*09d0*/  USHF.L.U32 UR9, UR8, 0xb, URZ ;  /* 0x0000000b08097899 */ /* 0x000fe400080006ff */
[----:B------:R-:W-:Y:S02]  /*09e0*/  USHF.L.U32 UR8, UR8, 0x1, URZ ;  /* 0x0000000108087899 */ /* 0x000fe400080006ff */
[----:B--2---:R-:W-:Y:S01]  /*09f0*/  ULEA UR6, UR6, UR7, 0x18 ;  /* 0x0000000706067291 */ /* 0x004fe2000f8ec0ff */
[----:B------:R-:W1:Y:S11]  /*0a00*/  FENCE.VIEW.ASYNC.S ;  /* 0x00000000000073c6 */ /* 0x000e760000000000 */
[----:B-1----:R2:W1:Y:S01]  /*0a10*/  SYNCS.EXCH.64 URZ, [UR6+0x100], UR8 ;  /* 0x0001000806ff75b2 */ /* 0x0024620008000100 */
[----:B------:R2:W1:Y:S02]  /*0a20*/  SYNCS.EXCH.64 URZ, [UR6+0x108], UR8 ;  /* 0x0001080806ff75b2 */ /* 0x0004640008000100 */
[----:B--2---:R-:W-:Y:S01]  /*0a30*/  NOP ;  /* 0x0000000000007918 */ /* 0x004fe20000000000 */
.L_x_12:
[----:B------:R-:W2:Y:S01]  /*0a40*/  SHFL.IDX PT, R2, R76, RZ, 0x1f ;  /* 0x00001fff4c027589 */ /* 0x000ea200000e0000 */
[----:B------:R-:W-:Y:S01]  /*0a50*/  NOP ;  /* 0x0000000000007918 */ /* 0x000fe20000000000 */
[----:B--2---:R-:W-:-:S13]  /*0a60*/  ISETP.NE.AND P0, PT, R2, 0x4, PT ;  /* 0x000000040200780c */ /* 0x004fda0003f05270 */
[----:B------:R-:W-:Y:S05]  /*0a70*/  @P0 BRA `(.L_x_13) ;  /* 0x0000000000440947 */ /* 0x000fea0003800000 */
[----:B------:R-:W2:Y:S01]  /*0a80*/  S2UR UR6, SR_CgaCtaId ;  /* 0x00000000000679c3 */ /* 0x000ea20000008800 */
[----:B-1----:R-:W-:Y:S01]  /*0a90*/  UMOV UR8, 0x1e0 ;  /* 0x000001e000087882 */ /* 0x002fe20000000000 */
[----:B------:R-:W-:Y:S01]  /*0aa0*/  UMOV UR7, 0x400 ;  /* 0x0000040000077882 */ /* 0x000fe20000000000 */
[----:B------:R-:W-:Y:S01]  /*0ab0*/  USEL UR8, UR8, 0x1a0, UP6 ;  /* 0x000001a008087887 */ /* 0x000fe2000b000000 */
[----:B------:R-:W-:Y:S01]  /*0ac0*/  UMOV UR5, 0x1 ;  /* 0x0000000100057882 */ /* 0x000fe20000000000 */
[----:B------:R-:W-:Y:S01]  /*0ad0*/  ELECT P0, URZ, PT ;  /* 0x0000000000ff782f */ /* 0x000fe20003800000 */
[----:B------:R-:W-:-:S04]  /*0ae0*/  UIADD3 UR10, UPT, UPT, -UR5, 0x100000, URZ ;  /* 0x00100000050a7890 */ /* 0x000fc8000fffe1ff */
[----:B------:R-:W-:Y:S02]  /*0af0*/  USHF.L.U32 UR11, UR10, 0xb, URZ ;  /* 0x0000000b0a0b7899 */ /* 0x000fe400080006ff */
[----:B------:R-:W-:Y:S02]  /*0b00*/  USHF.L.U32 UR10, UR10, 0x1, URZ ;  /* 0x000000010a0a7899 */ /* 0x000fe400080006ff */
        /* <DEDUP_REMOVED lines=8> */
.L_x_13:
[----:B------:R-:W2:Y:S01]  /*0b90*/  SHFL.IDX PT, R2, R76, RZ, 0x1f ;  /* 0x00001fff4c027589 */ /* 0x000ea200000e0000 */
[----:B------:R-:W1:Y:S01]  /*0ba0*/  S2UR UR45, SR_CgaCtaId ;  /* 0x00000000002d79c3 */ /* 0x000e620000008800 */
[----:B------:R-:W-:Y:S01]  /*0bb0*/  NOP ;  /* 0x0000000000007918 */ /* 0x000fe20000000000 */
[----:B--2---:R-:W-:-:S13]  /*0bc0*/  ISETP.NE.AND P0, PT, R2, 0x5, PT ;  /* 0x000000050200780c */ /* 0x004fda0003f05270 */
[----:B-1----:R-:W-:Y:S05]  /*0bd0*/  @P0 BRA `(.L_x_14) ;  /* 0x0000000000440947 */ /* 0x002fea0003800000 */
[----:B------:R-:W-:Y:S01]  /*0be0*/  UMOV UR7, 0x400 ;  /* 0x0000040000077882 */ /* 0x000fe20000000000 */
[----:B------:R-:W-:Y:S01]  /*0bf0*/  UMOV UR6, 0x1 ;  /* 0x0000000100067882 */ /* 0x000fe20000000000 */
[----:B------:R-:W-:Y:S01]  /*0c00*/  UMOV UR5, 0x80 ;  /* 0x0000008000057882 */ /* 0x000fe20000000000 */
[----:B------:R-:W-:Y:S02]  /*0c10*/  ULEA UR7, UR45, UR7, 0x18 ;  /* 0x000000072d077291 */ /* 0x000fe4000f8ec0ff */
[----:B------:R-:W-:-:S04]  /*0c20*/  UIADD3 UR8, UPT, UPT, -UR6, 0x100000, URZ ;  /* 0x0010000006087890 */ /* 0x000fc8000fffe1ff */
[----:B------:R-:W-:Y:S02]  /*0c30*/  USHF.L.U32 UR9, UR8, 0xb, URZ ;  /* 0x0000000b08097899 */ /* 0x000fe400080006ff */
[----:B------:R-:W-:Y:S02]  /*0c40*/  USHF.L.U32 UR8, UR8, 0x1, URZ ;  /* 0x0000000108087899 */ /* 0x000fe400080006ff */
[----:B------:R-:W-:-:S04]  /*0c50*/  UIADD3 UR10, UPT, UPT, -UR5, 0x100000, URZ ;  /* 0x00100000050a7890 */ /* 0x000fc8000fffe1ff */
[----:B------:R-:W-:Y:S02]  /*0c60*/  USHF.L.U32 UR11, UR10, 0xb, URZ ;  /* 0x0000000b0a0b7899 */ /* 0x000fe400080006ff */
[----:B------:R-:W-:Y:S01]  /*0c70*/  USHF.L.U32 UR10, UR10, 0x1, URZ ;  /* 0x000000010a0a7899 */ /* 0x000fe200080006ff */
[----:B------:R-:W-:Y:S01]  /*0c80*/  ELECT P0, URZ, PT ;  /* 0x0000000000ff782f */ /* 0x000fe20003800000 */
[----:B------:R-:W1:Y:S02]  /*0c90*/  FENCE.VIEW.ASYNC.S ;  /* 0x00000000000073c6 */ /* 0x000e640000000000 */
[----:B-1----:R1:W2:Y:S08]  /*0ca0*/  SYNCS.EXCH.64 URZ, [UR7+0x120], UR8 ;  /* 0x0001200807ff75b2 */ /* 0x0022b00008000100 */
[----:B------:R1:W1:Y:S01]  /*0cb0*/  SYNCS.EXCH.64 URZ, [UR7+0x130], UR10 ;  /* 0x0001300a07ff75b2 */ /* 0x0002620008000100 */
[----:B------:R1:W1:Y:S01]  /*0cc0*/  SYNCS.EXCH.64 URZ, [UR7+0x128], UR8 ;  /* 0x0001280807ff75b2 */ /* 0x0002620008000100 */
[----:B------:R1:W1:Y:S01]  /*0cd0*/  SYNCS.EXCH.64 URZ, [UR7+0x138], UR10 ;  /* 0x0001380a07ff75b2 */ /* 0x0002620008000100 */
[----:B------:R-:W-:Y:S01]  /*0ce0*/  NOP ;  /* 0x0000000000007918 */ /* 0x000fe20000000000 */
.L_x_14:
[----:B------:R-:W3:Y:S01]  /*0cf0*/  LDCU UR5, c[0x0][0x36c] ;  /* 0x00006d80ff0577ac */ /* 0x000ee20008000800 */
[----:B------:R-:W-:Y:S01]  /*0d00*/  ISETP.NE.OR P5, PT, R0, 0x2, !P5 ;  /* 0x000000020000780c */ /* 0x000fe20006fa5670 */
[----:B------:R-:W-:Y:S01]  /*0d10*/  NOP ;  /* 0x0000000000007918 */ /* 0x000fe20000000000 */
[----:B------:R-:W-:Y:S01]  /*0d20*/  LOP3.LUT R8, R75, 0x1f, RZ, 0xc0, !PT ;  /* 0x0000001f4b087812 */ /* 0x000fe200078ec0ff */
[----:B------:R-:W-:Y:S02]  /*0d30*/  UISETP.NE.AND UP5, UPT, UR4, 0x2, UPT ;  /* 0x000000020400788c */ /* 0x000fe4000bfa5270 */
[----:B------:R-:W-:Y:S02]  /*0d40*/  UISETP.NE.AND UP4, UPT, UR4, URZ, UPT ;  /* 0x000000ff0400728c */ /* 0x000fe4000bf85270 */
[----:B---3--:R-:W-:-:S09]  /*0d50*/  UISETP.EQ.U32.AND UP1, UPT, UR5, 0x1, UPT ;  /* 0x000000010500788c */ /* 0x008fd2000bf22070 */
[----:B------:R-:W-:Y:S05]  /*0d60*/  BRA.U !UP1, `(.L_x_15) ;  /* 0x0000000109087547 */ /* 0x000fea000b800000 */
[----:B-12-4-:R-:W-:Y:S01]  /*0d70*/  UCGABAR_ARV ;  /* 0x00000000000079c7 */ /* 0x016fe20008000000 */
[----:B------:R-:W-:Y:S05]  /*0d80*/  BRA `(.L_x_16) ;  /* 0x0000000000047947 */ /* 0x000fea0003800000 */
.L_x_15:
[----:B-12-4-:R-:W-:Y:S01]  /*0d90*/  NOP ;  /* 0x0000000000007918 */ /* 0x016fe20000000000 */
.L_x_16:
[----:B------:R-:W1:Y:S01]  /*0da0*/  S2R R18, SR_CTAID.Y ;  /* 0x0000000000127919 */ /* 0x000e620000002600 */
[----:B------:R-:W2:Y:S01]  /*0db0*/  S2UR UR6, SR_CTAID.X ;  /* 0x00000000000679c3 */ /* 0x000ea20000002500 */
[----:B------:R-:W-:-:S05]  /*0dc0*/  CS2R.32 R64, SR_CgaSize ;  /* 0x0000000000407805 */ /* 0x000fca0000008a00 */
[----:B------:R-:W-:-:S05]  /*0dd0*/  IMAD R64, R64, -0xa0, RZ ;  /* 0xffffff6040407824 */ /* 0x000fca00078e02ff */
[----:B------:R-:W-:-:S14]  /*0de0*/  R2UR UR7, R64 ;  /* 0x00000000400772ca */ /* 0x000fdc00000e0000 */
[----:B------:R-:W3:Y:S01]  /*0df0*/  LDCU UR7, c[0x0][UR7+0x2b0] ;  /* 0x00005600070777ac */ /* 0x000ee20008000800 */
[----:B------:R-:W-:-:S05]  /*0e00*/  CS2R.32 R64, SR_CgaSize ;  /* 0x0000000000407805 */ /* 0x000fca0000008a00 */
[----:B------:R-:W-:-:S05]  /*0e10*/  IMAD R64, R64, -0xa0, RZ ;  /* 0xffffff6040407824 */ /* 0x000fca00078e02ff */
[----:B------:R-:W-:-:S14]  /*0e20*/  R2UR UR5, R64 ;  /* 0x00000000400572ca */ /* 0x000fdc00000e0000 */
[----:B------:R-:W4:Y:S01]  /*0e30*/  LDCU UR5, c[0x0][UR5+0x2b4] ;  /* 0x00005680050577ac */ /* 0x000f220008000800 */
[----:B------:R-:W4:Y:S01]  /*0e40*/  LDC R11, c[0x0][0xb24] ;  /* 0x0002c900ff0b7b82 */ /* 0x000f220000000800 */
[----:B------:R-:W-:Y:S02]  /*0e50*/  USHF.L.U32 UR23, UR45, 0xb, URZ ;  /* 0x0000000b2d177899 */ /* 0x000fe400080006ff */
[----:B------:R-:W-:Y:S02]  /*0e60*/  USHF.L.U32 UR22, UR45, 0x5, URZ ;  /* 0x000000052d167899 */ /* 0x000fe400080006ff */
[----:B------:R-:W-:Y:S02]  /*0e70*/  ULOP3.LUT UR23, UR23, 0x800, URZ, 0xc0, !UPT ;  /* 0x0000080017177892 */ /* 0x000fe4000f8ec0ff */
[----:B------:R-:W-:Y:S01]  /*0e80*/  ULOP3.LUT UR22, UR22, 0x20, URZ, 0xc0, !UPT ;  /* 0x0000002016167892 */ /* 0x000fe2000f8ec0ff */
[----:B------:R-:W-:-:S05]  /*0e90*/  CS2R.32 R5, SR_CgaSize ;  /* 0x0000000000057805 */ /* 0x000fca0000008a00 */
[----:B------:R-:W-:-:S06]  /*0ea0*/  IMAD R5, R5, -0xa0, RZ ;  /* 0xffffff6005057824 */ /* 0x000fcc00078e02ff */
[----:B------:R-:W4:Y:S01]  /*0eb0*/  LDC R5, c[0x0][R5+0x2a0] ;  /* 0x0000a80005057b82 */ /* 0x000f220000000800 */
[----:B------:R-:W-:Y:S01]  /*0ec0*/  UISETP.NE.AND UP2, UPT, UR4, 0x2, UPT ;  /* 0x000000020400788c */ /* 0x000fe2000bf45270 */
[----:B--2---:R-:W-:Y:S02]  /*0ed0*/  I2FP.F32.U32 R64, UR6 ;  /* 0x0000000600407c45 */ /* 0x004fe40008201000 */
[----:B------:R-:W-:-:S05]  /*0ee0*/  CS2R.32 R62, SR_CgaSize ;  /* 0x00000000003e7805 */ /* 0x000fca0000008a00 */
[----:B------:R-:W-:-:S06]  /*0ef0*/  IMAD R62, R62, -0xa0, RZ ;  /* 0xffffff603e3e7824 */ /* 0x000fcc00078e02ff */
[----:B------:R-:W2:Y:S01]  /*0f00*/  LDC R62, c[0x0][R62+0x2a4] ;  /* 0x0000a9003e3e7b82 */ /* 0x000ea20000000800 */
[----:B------:R-:W-:Y:S01]  /*0f10*/  MOV R19, UR6 ;  /* 0x0000000600137c02 */ /* 0x000fe20008000f00 */
[----:B---3--:R-:W-:Y:S01]  /*0f20*/  FMUL R64, R64, UR7 ;  /* 0x0000000740407c20 */ /* 0x008fe20008400000 */
[----:B-1----:R-:W-:-:S05]  /*0f30*/  I2FP.F32.U32 R0, R18 ;  /* 0x0000001200007245 */ /* 0x002fca0000201000 */
[----:B------:R-:W1:Y:S01]  /*0f40*/  S2UR UR60, SR_CTAID.Z ;  /* 0x00000000003c79c3 */ /* 0x000e620000002700 */
[----:B----4-:R-:W-:Y:S01]  /*0f50*/  ISETP.GE.AND P0, PT, R11, 0x1, PT ;  /* 0x000000010b00780c */ /* 0x010fe20003f06270 */
[----:B------:R-:W3:Y:S01]  /*0f60*/  F2I.U32.TRUNC.NTZ R64, R64 ;  /* 0x0000004000407305 */ /* 0x000ee2000020f000 */
[----:B------:R-:W-:Y:S01]  /*0f70*/  FMUL R0, R0, UR5 ;  /* 0x0000000500007c20 */ /* 0x000fe20008400000 */
[----:B------:R-:W4:Y:S04]  /*0f80*/  LDCU UR5, c[0x0][0xb30] ;  /* 0x00016600ff0577ac */ /* 0x000f280008000800 */
[----:B------:R-:W1:Y:S02]  /*0f90*/  LDC R26, c[0x0][0xb24] ;  /* 0x0002c900ff1a7b82 */ /* 0x000e640000000800 */
[----:B------:R-:W4:Y:S01]  /*0fa0*/  F2I.U32.TRUNC.NTZ R3, R0 ;  /* 0x0000000000037305 */ /* 0x000f22000020f000 */
[----:B---3--:R-:W-:-:S05]  /*0fb0*/  IADD3 R64, PT, PT, -R64, RZ, RZ ;  /* 0x000000ff40407210 */ /* 0x008fca0007ffe1ff */
[----:B------:R-:W-:Y:S01]  /*0fc0*/  IMAD R64, R5, R64, UR6 ;  /* 0x0000000605407e24 */ /* 0x000fe2000f8e0240 */
[----:B----4-:R-:W-:Y:S02]  /*0fd0*/  IADD3 R3, PT, PT, -R3, RZ, RZ ;  /* 0x000000ff03037210 */ /* 0x010fe40007ffe1ff */
[----:B------:R-:W-:-:S03]  /*0fe0*/  PRMT R0, RZ, 0x7610, R0 ;  /* 0x00007610ff007816 */ /* 0x000fc60000000000 */
[----:B--2---:R-:W-:Y:S01]  /*0ff0*/  IMAD R62, R62, R3, R18 ;  /* 0x000000033e3e7224 */ /* 0x004fe200078e0212 */
[----:B------:R-:W-:Y:S06]  /*1000*/  BRA.U UP4, `(.L_x_17) ;  /* 0x0000000104207547 */ /* 0x000fec000b800000 */
[C---:B------:R-:W-:Y:S02]  /*1010*/  ISETP.NE.AND P3, PT, R62.reuse, RZ, PT ;  /* 0x000000ff3e00720c */ /* 0x040fe40003f65270 */
[----:B------:R-:W-:Y:S02]  /*1020*/  ISETP.NE.AND P1, PT, R62, RZ, PT ;  /* 0x000000ff3e00720c */ /* 0x000fe40003f25270 */
[C---:B------:R-:W-:Y:S02]  /*1030*/  ISETP.NE.AND P2, PT, R64.reuse, 0x1, PT ;  /* 0x000000014000780c */ /* 0x040fe40003f45270 */
[----:B------:R-:W-:Y:S02]  /*1040*/  SEL R0, RZ, 0x2, P3 ;  /* 0x00000002ff007807 */ /* 0x000fe40001800000 */
[----:B------:R-:W-:Y:S02]  /*1050*/  ISETP.EQ.OR P1, PT, R64, RZ, !P1 ;  /* 0x000000ff4000720c */ /* 0x000fe40004f22670 */
[----:B------:R-:W-:-:S02]  /*1060*/  SEL R0, R0, 0x2, P2 ;  /* 0x0000000200007807 */ /* 0x000fc40001000000 */
[----:B------:R-:W-:-:S05]  /*1070*/  SEL R3, RZ, 0x1, !P1 ;  /* 0x00000001ff037807 */ /* 0x000fca0004800000 */
[----:B------:R-:W-:Y:S02]  /*1080*/  IMAD.IADD R0, R3, 0x1, R0 ;  /* 0x0000000103007824 */ /* 0x000fe400078e0200 */
.L_x_17:
[----:B------:R-:W-:Y:S05]  /*1090*/  @!P0 BRA `(.L_x_18) ;  /* 0x0000000000b88947 */ /* 0x000fea0003800000 */
[----:B------:R-:W2:Y:S01]  /*10a0*/  LDC.64 R4, c[0x0][0xb18] ;  /* 0x0002c600ff047b82 */ /* 0x000ea20000000a00 */
[----:B------:R-:W-:-:S07]  /*10b0*/  ISETP.NE.AND P0, PT, R11, 0x1, PT ;  /* 0x000000010b00780c */ /* 0x000fce0003f05270 */
[----:B------:R-:W3:Y:S08]  /*10c0*/  LDC R10, c[0x0][0xb0c] ;  /* 0x0002c300ff0a7b82 */ /* 0x000ef00000000800 */
[----:B------:R-:W4:Y:S08]  /*10d0*/  LDC R13, c[0x0][0x370] ;  /* 0x0000dc00ff0d7b82 */ /* 0x000f300000000800 */
[----:B------:R-:W1:Y:S01]  /*10e0*/  LDC R12, c[0x0][0x374] ;  /* 0x0000dd00ff0c7b82 */ /* 0x000e620000000800 */
[----:B--2---:R-:W-:-:S07]  /*10f0*/  ISETP.NE.AND P1, PT, R4, 0x1, PT ;  /* 0x000000010400780c */ /* 0x004fce0003f25270 */
[----:B------:R-:W4:Y:S01]  /*1100*/  LDC.64 R6, c[0x0][0xb10] ;  /* 0x0002c400ff067b82 */ /* 0x000f220000000a00 */
[----:B---3--:R-:W-:-:S07]  /*1110*/  ISETP.NE.AND P2, PT, R10, 0x1, PT ;  /* 0x000000010a00780c */ /* 0x008fce0003f45270 */
[----:B------:R-:W2:Y:S08]  /*1120*/  LDC R9, c[0x0][0xb20] ;  /* 0x0002c800ff097b82 */ /* 0x000eb00000000800 */
[----:B------:R-:W3:Y:S01]  /*1130*/  LDC.64 R2, c[0x0][0xb28] ;  /* 0x0002ca00ff027b82 */ /* 0x000ee20000000a00 */
[----:B-1----:R-:W-:-:S04]  /*1140*/  IMAD.HI.U32 R14, R12, R5, RZ ;  /* 0x000000050c0e7227 */ /* 0x002fc800078e00ff */
[----:B----4-:R-:W-:-:S04]  /*1150*/  IMAD.HI.U32 R16, R13, R6, RZ ;  /* 0x000000060d107227 */ /* 0x010fc800078e00ff */
[----:B------:R-:W-:Y:S01]  /*1160*/  IMAD.HI.U32 R20, R19, R6, RZ ;  /* 0x0000000613147227 */ /* 0x000fe200078e00ff */
[----:B------:R-:W-:Y:S02]  /*1170*/  @P2 SHF.R.U32.HI R13, RZ, R7, R16 ;  /* 0x00000007ff0d2219 */ /* 0x000fe40000011610 */
[----:B--2---:R-:W-:Y:S01]  /*1180*/  @P1 SHF.R.U32.HI R12, RZ, R9, R14 ;  /* 0x00000009ff0c1219 */ /* 0x004fe2000001160e */
[----:B------:R-:W-:Y:S01]  /*1190*/  IMAD.HI.U32 R16, R18, R5, RZ ;  /* 0x0000000512107227 */ /* 0x000fe200078e00ff */
[----:B------:R-:W-:-:S04]  /*11a0*/  SHF.R.U32.HI R20, RZ, R7, R20 ;  /* 0x00000007ff147219 */ /* 0x000fc80000011614 */
[----:B------:R-:W-:Y:S01]  /*11b0*/  SHF.R.U32.HI R9, RZ, R9, R16 ;  /* 0x00000009ff097219 */ /* 0x000fe20000011610 */
[----:B---3--:R-:W-:Y:S01]  /*11c0*/  IMAD.HI.U32 R14, R12, R2, RZ ;  /* 0x000000020c0e7227 */ /* 0x008fe200078e00ff */
[----:B------:R-:W-:Y:S02]  /*11d0*/  SEL R5, R19, R20, !P2 ;  /* 0x0000001413057207 */ /* 0x000fe40005000000 */
[----:B------:R-:W-:Y:S01]  /*11e0*/  SEL R9, R18, R9, !P1 ;  /* 0x0000000912097207 */ /* 0x000fe20004800000 */
[----:B------:R-:W-:Y:S01]  /*11f0*/  IMAD.HI.U32 R6, R13, R2, RZ ;  /* 0x000000020d067227 */ /* 0x000fe200078e00ff */
[-C--:B------:R-:W-:Y:S02]  /*1200*/  @P0 SHF.R.U32.HI R12, RZ, R3.reuse, R14 ;  /* 0x00000003ff0c0219 */ /* 0x080fe4000001160e */
[----:B------:R-:W-:Y:S02]  /*1210*/  IADD3 R7, PT, PT, -R9, RZ, RZ ;  /* 0x000000ff09077210 */ /* 0x000fe40007ffe1ff */
[----:B------:R-:W-:Y:S01]  /*1220*/  @P0 SHF.R.U32.HI R13, RZ, R3, R6 ;  /* 0x00000003ff0d0219 */ /* 0x000fe20000011606 */
[----:B------:R-:W-:-:S02]  /*1230*/  IMAD R12, R12, R11, RZ ;  /* 0x0000000b0c0c7224 */ /* 0x000fc400078e02ff */
[----:B------:R-:W-:Y:S02]  /*1240*/  IMAD R7, R4, R7, R18 ;  /* 0x0000000704077224 */ /* 0x000fe400078e0212 */
[----:B------:R-:W-:Y:S01]  /*1250*/  IMAD R6, R13, R11, RZ ;  /* 0x0000000b0d067224 */ /* 0x000fe200078e02ff */
[----:B------:R-:W-:-:S04]  /*1260*/  ISETP.GE.AND P1, PT, R9, R12, PT ;  /* 0x0000000c0900720c */ /* 0x000fc80003f26270 */
[----:B------:R-:W-:Y:S01]  /*1270*/  ISETP.GE.OR P1, PT, R5, R6, P1 ;  /* 0x000000060500720c */ /* 0x000fe20000f26670 */
[----:B------:R-:W-:-:S05]  /*1280*/  IMAD.HI.U32 R6, R9, R2, RZ ;  /* 0x0000000209067227 */ /* 0x000fca00078e00ff */
[----:B------:R-:W-:-:S04]  /*1290*/  SHF.R.U32.HI R6, RZ, R3, R6 ;  /* 0x00000003ff067219 */ /* 0x000fc80000011606 */
[----:B------:R-:W-:-:S03]  /*12a0*/  SEL R6, R9, R6, !P0 ;  /* 0x0000000609067207 */ /* 0x000fc60004000000 */
[----:B------:R-:W-:Y:S01]  /*12b0*/  @!P1 IMAD.HI.U32 R12, R5, R2, RZ ;  /* 0x00000002050c9227 */ /* 0x000fe200078e00ff */
[----:B------:R-:W-:-:S04]  /*12c0*/  IADD3 R2, PT, PT, -R6, RZ, RZ ;  /* 0x000000ff06027210 */ /* 0x000fc80007ffe1ff */
[----:B------:R-:W-:Y:S01]  /*12d0*/  @!P1 SHF.R.U32.HI R12, RZ, R3, R12 ;  /* 0x00000003ff0c9219 */ /* 0x000fe2000001160c */
[----:B------:R-:W-:-:S03]  /*12e0*/  IMAD R2, R11, R2, R9 ;  /* 0x000000020b027224 */ /* 0x000fc600078e0209 */
[----:B------:R-:W-:-:S05]  /*12f0*/  @!P1 SEL R3, R5, R12, !P0 ;  /* 0x0000000c05039207 */ /* 0x000fca0004000000 */
[--C-:B------:R-:W-:Y:S02]  /*1300*/  @!P1 IMAD.IADD R6, R6, 0x1, -R3.reuse ;  /* 0x0000000106069824 */ /* 0x100fe400078e0a03 */
[----:B------:R-:W-:Y:S01]  /*1310*/  @!P1 IMAD R3, R2, R13, R3 ;  /* 0x0000000d02039224 */ /* 0x000fe200078e0203 */
[----:B------:R-:W-:Y:S01]  /*1320*/  IADD3 R2, PT, PT, -R5, RZ, RZ ;  /* 0x000000ff05027210 */ /* 0x000fe20007ffe1ff */
[----:B------:R-:W-:Y:S02]  /*1330*/  @!P1 IMAD R9, R6, R11, R5 ;  /* 0x0000000b06099224 */ /* 0x000fe400078e0205 */
[----:B------:R-:W-:Y:S02]  /*1340*/  @!P1 IMAD.MOV.U32 R5, RZ, RZ, R3 ;  /* 0x000000ffff059224 */ /* 0x000fe400078e0003 */
[----:B------:R-:W-:Y:S02]  /*1350*/  IMAD R2, R10, R2, R19 ;  /* 0x000000020a027224 */ /* 0x000fe400078e0213 */
[----:B------:R-:W-:-:S02]  /*1360*/  IMAD R18, R9, R4, R7 ;  /* 0x0000000409127224 */ /* 0x000fc400078e0207 */
[----:B------:R-:W-:Y:S02]  /*1370*/  IMAD R19, R5, R10, R2 ;  /* 0x0000000a05137224 */ /* 0x000fe400078e0202 */
.L_x_18:
[----:B------:R-:W-:-:S09]  /*1380*/  UISETP.NE.AND UP3, UPT, UR5, 0x1, UPT ;  /* 0x000000010500788c */ /* 0x000fd2000bf65270 */
[----:B------:R-:W-:Y:S05]  /*1390*/  BRA.U UP3, `(.L_x_19) ;  /* 0x0000000103407547 */ /* 0x000fea000b800000 */
[----:B------:R-:W2:Y:S08]  /*13a0*/  LDC.64 R4, c[0x0][0xb10] ;  /* 0x0002c400ff047b82 */ /* 0x000eb00000000a00 */
[----:B------:R-:W3:Y:S08]  /*13b0*/  LDC.64 R2, c[0x0][0xb18] ;  /* 0x0002c600ff027b82 */ /* 0x000ef00000000a00 */
[----:B------:R-:W4:Y:S08]  /*13c0*/  LDC R6, c[0x0][0xb20] ;  /* 0x0002c800ff067b82 */ /* 0x000f300000000800 */
[----:B------:R-:W1:Y:S01]  /*13d0*/  LDC R10, c[0x0][0xb0c] ;  /* 0x0002c300ff0a7b82 */ /* 0x000e620000000800 */
[----:B--2---:R-:W-:-:S05]  /*13e0*/  IMAD.HI.U32 R4, R19, R4, RZ ;  /* 0x0000000413047227 */ /* 0x004fca00078e00ff */
[----:B------:R-:W-:Y:S01]  /*13f0*/  SHF.R.U32.HI R4, RZ, R5, R4 ;  /* 0x00000005ff047219 */ /* 0x000fe20000011604 */
[----:B---3--:R-:W-:Y:S01]  /*1400*/  IMAD.HI.U32 R3, R18, R3, RZ ;  /* 0x0000000312037227 */ /* 0x008fe200078e00ff */
[----:B------:R-:W-:-:S04]  /*1410*/  ISETP.NE.AND P0, PT, R2, 0x1, PT ;  /* 0x000000010200780c */ /* 0x000fc80003f05270 */
[----:B----4-:R-:W-:-:S04]  /*1420*/  SHF.R.U32.HI R3, RZ, R6, R3 ;  /* 0x00000006ff037219 */ /* 0x010fc80000011603 */
[----:B------:R-:W-:Y:S02]  /*1430*/  SEL R3, R18, R3, !P0 ;  /* 0x0000000312037207 */ /* 0x000fe40004000000 */
[----:B-1----:R-:W-:-:S04]  /*1440*/  ISETP.NE.AND P1, PT, R10, 0x1, PT ;  /* 0x000000010a00780c */ /* 0x002fc80003f25270 */
[----:B------:R-:W-:-:S05]  /*1450*/  SEL R4, R19, R4, !P1 ;  /* 0x0000000413047207 */ /* 0x000fca0004800000 */
[----:B------:R-:W-:Y:S02]  /*1460*/  IMAD.IADD R5, R3, 0x1, -R4 ;  /* 0x0000000103057824 */ /* 0x000fe400078e0a04 */
[----:B------:R-:W-:Y:S02]  /*1470*/  IMAD.IADD R3, R4, 0x1, -R3 ;  /* 0x0000000104037824 */ /* 0x000fe400078e0a03 */
[----:B------:R-:W-:Y:S02]  /*1480*/  IMAD R19, R5, R10, R19 ;  /* 0x0000000a05137224 */ /* 0x000fe400078e0213 */
[----:B------:R-:W-:Y:S02]  /*1490*/  IMAD R18, R3, R2, R18 ;  /* 0x0000000203127224 */ /* 0x000fe400078e0212 */
.L_x_19:
[----:B------:R-:W-:Y:S05]  /*14a0*/  BRA.U !UP1, `(.L_x_20) ;  /* 0x00000001090c7547 */ /* 0x000fea000b800000 */
[----:B------:R-:W-:Y:S01]  /*14b0*/  UCGABAR_WAIT ;  /* 0x0000000000007dc7 */ /* 0x000fe20008000000 */
[----:B------:R-:W-:Y:S01]  /*14c0*/  CCTL.IVALL ;  /* 0x00000000ff00798f */ /* 0x000fe20002000000 */
[----:B------:R-:W-:Y:S05]  /*14d0*/  BRA `(.L_x_21) ;  /* 0x0000000000047947 */ /* 0x000fea0003800000 */
.L_x_20:
[----:B------:R-:W-:Y:S06]  /*14e0*/  BAR.SYNC.DEFER_BLOCKING 0x0 ;  /* 0x0000000000007b1d */ /* 0x000fec0000010000 */
.L_x_21:
[----:B------:R-:W-:Y:S05]  /*14f0*/  BRA.U UP2, `(.L_x_22) ;  /* 0x0000001d02047547 */ /* 0x000fea000b800000 */
[----:B------:R-:W2:Y:S01]  /*1500*/  LDCU UR7, c[0x0][0x388] ;  /* 0x00007100ff0777ac */ /* 0x000ea20008000800 */
[----:B------:R-:W3:Y:S01]  /*1510*/  LDC R11, c[0x0][0x370] ;  /* 0x0000dc00ff0b7b82 */ /* 0x000ee20000000800 */
[----:B------:R-:W-:Y:S01]  /*1520*/  PLOP3.LUT P0, PT, PT, PT, UP6, 0x80, 0x8 ;  /* 0x000000000008781c */ /* 0x000fe20003f0f068 */
[----:B------:R-:W-:Y:S01]  /*1530*/  IMAD.MOV.U32 R12, RZ, RZ, 0x1 ;  /* 0x00000001ff0c7424 */ /* 0x000fe200078e00ff */
[----:B------:R-:W4:Y:S01]  /*1540*/  LDCU UR5, c[0x0][0x38c] ;  /* 0x00007180ff0577ac */ /* 0x000f220008000800 */
[----:B------:R-:W-:Y:S01]  /*1550*/  ISETP.EQ.OR P4, PT, R8, RZ, P5 ;  /* 0x000000ff0800720c */ /* 0x000fe20002f82670 */
[----:B------:R-:W-:Y:S01]  /*1560*/  IMAD.MOV.U32 R10, RZ, RZ, RZ ;  /* 0x000000ffff0a7224 */ /* 0x000fe200078e00ff */
[----:B------:R-:W-:Y:S01]  /*1570*/  PLOP3.LUT P0, PT, P0, PT, PT, 0x8, 0x80 ;  /* 0x000000000080781c */ /* 0x000fe2000070e170 */
[----:B------:R-:W1:Y:S01]  /*1580*/  LDCU UR37, c[0x0][0x390] ;  /* 0x00007200ff2577ac */ /* 0x000e620008000800 */
[----:B------:R-:W3:Y:S01]  /*1590*/  LDC R0, c[0x0][0x374] ;  /* 0x0000dd00ff007b82 */ /* 0x000ee20000000800 */
[----:B------:R-:W-:-:S02]  /*15a0*/  UISETP.NE.AND UP1, UPT, UR4, URZ, UPT ;  /* 0x000000ff0400728c */ /* 0x000fc4000bf25270 */
[----:B------:R-:W-:Y:S01]  /*15b0*/  USEL UR32, URZ, 0x1, UP5 ;  /* 0x00000001ff207887 */ /* 0x000fe2000a800000 */
[----:B------:R-:W1:Y:S01]  /*15c0*/  LDCU.64 UR38, c[0x0][0x348] ;  /* 0x00006900ff2677ac */ /* 0x000e620008000a00 */
[----:B--2---:R-:W-:Y:S02]  /*15d0*/  UIADD3 UR7, UPT, UPT, UR7, 0x3f, URZ ;  /* 0x0000003f07077890 */ /* 0x004fe4000fffe0ff */
[----:B------:R-:W-:Y:S02]  /*15e0*/  USEL UR32, UR32, 0x2, UP1 ;  /* 0x0000000220207887 */ /* 0x000fe40008800000 */
[----:B------:R-:W-:Y:S01]  /*15f0*/  USHF.R.S32.HI UR6, URZ, 0x1f, UR7 ;  /* 0x0000001fff067899 */ /* 0x000fe20008011407 */
[----:B------:R-:W-:Y:S01]  /*1600*/  UMOV UR35, URZ ;  /* 0x000000ff00237c82 */ /* 0x000fe20008000000 */
[----:B------:R-:W-:Y:S02]  /*1610*/  UMOV UR21, URZ ;  /* 0x000000ff00157c82 */ /* 0x000fe40008000000 */
[----:B------:R-:W-:Y:S01]  /*1620*/  ULEA.HI UR6, UR6, UR7, URZ, 0x6 ;  /* 0x0000000706067291 */ /* 0x000fe2000f8f30ff */
[----:B------:R-:W-:-:S03]  /*1630*/  UMOV UR34, URZ ;  /* 0x000000ff00227c82 */ /* 0x000fc60008000000 */
[----:B------:R-:W-:-:S04]  /*1640*/  USHF.R.S32.HI UR6, URZ, 0x6, UR6 ;  /* 0x00000006ff067899 */ /* 0x000fc80008011406 */
[----:B----4-:R-:W-:-:S04]  /*1650*/  UIMAD UR5, UR6, UR5, URZ ;  /* 0x00000005060572a4 */ /* 0x010fc8000f8e02ff */
[----:B-1----:R-:W-:-:S04]  /*1660*/  UIMAD UR37, UR5, UR37, URZ ;  /* 0x00000025052572a4 */ /* 0x002fc8000f8e02ff */
[----:B------:R-:W-:Y:S02]  /*1670*/  UISETP.NE.AND UP2, UPT, UR37, URZ, UPT ;  /* 0x000000ff2500728c */ /* 0x000fe4000bf45270 */
[----:B------:R-:W-:-:S04]  /*1680*/  UISETP.LT.U32.AND UP0, UPT, UR37, 0xd, UPT ;  /* 0x0000000d2500788c */ /* 0x000fc8000bf01070 */
[----:B------:R-:W-:-:S04]  /*1690*/  USEL UR36, UR37, 0xd, UP0 ;  /* 0x0000000d25247887 */ /* 0x000fc80008000000 */
[----:B------:R-:W-:Y:S02]  /*16a0*/  UIADD3 UR31, UPT, UPT, UR36, -0x1, URZ ;  /* 0xffffffff241f7890 */ /* 0x000fe4000fffe0ff */
[----:B------:R-:W-:Y:S02]  /*16b0*/  @!UP2 UIADD3 UR31, UPT, UPT, UR36, URZ, URZ ;  /* 0x000000ff241fa290 */ /* 0x000fe4000fffe0ff */
[----:B------:R-:W-:Y:S02]  /*16c0*/  UIADD3 UR36, UPT, UPT, UR37, -UR36, URZ ;  /* 0x8000002425247290 */ /* 0x000fe4000fffe0ff */
[----:B---3--:R-:W-:-:S12]  /*16d0*/  UIADD3 UR31, UPT, UPT, UR31, 0x1, URZ ;  /* 0x000000011f1f7890 */ /* 0x008fd8000fffe0ff */
.L_x_40:
[----:B------:R-:W1:Y:S01]  /*16e0*/  S2UR UR30, SR_CgaCtaId ;  /* 0x00000000001e79c3 */ /* 0x000e620000008800 */
[----:B------:R-:W-:Y:S01]  /*16f0*/  UMOV UR4, 0x400 ;  /* 0x0000040000047882 */ /* 0x000fe20000000000 */
[----:B------:R-:W-:Y:S01]  /*1700*/  SHF.L.U32 R2, R12, 0x1f, RZ ;  /* 0x0000001f0c027819 */ /* 0x000fe200000006ff */
[----:B------:R-:W-:Y:S01]  /*1710*/  UISETP.NE.AND UP0, UPT, UR37, URZ, UPT ;  /* 0x000000ff2500728c */ /* 0x000fe2000bf05270 */
[----:B------:R-:W-:Y:S01]  /*1720*/  R2UR UR26, R18 ;  /* 0x00000000121a72ca */ /* 0x000fe200000e0000 */
[----:B------:R-:W-:Y:S01]  /*1730*/  IMAD.SHL.U32 R19, R19, 0x40, RZ ;  /* 0x0000004013137824 */ /* 0x000fe200078e00ff */
[----:B------:R-:W-:Y:S01]  /*1740*/  UMOV UR33, URZ ;  /* 0x000000ff00217c82 */ /* 0x000fe20008000000 */
[----:B------:R-:W-:Y:S01]  /*1750*/  UMOV UR29, URZ ;  /* 0x000000ff001d7c82 */ /* 0x000fe20008000000 */
[----:B------:R-:W-:-:S09]  /*1760*/  UMOV UR28, URZ ;  /* 0x000000ff001c7c82 */ /* 0x000fd20008000000 */
[----:B------:R-:W-:Y:S02]  /*1770*/  USHF.L.U32 UR26, UR26, 0x6, URZ ;  /* 0x000000061a1a7899 */ /* 0x000fe400080006ff */
[----:B-1----:R-:W-:-:S04]  /*1780*/  ULEA UR30, UR30, UR4, 0x18 ;  /* 0x000000041e1e7291 */ /* 0x002fc8000f8ec0ff */
[----:B------:R-:W-:-:S09]  /*1790*/  ULEA UR4, UR35, UR30, 0x3 ;  /* 0x0000001e23047291 */ /* 0x000fd2000f8e18ff */
[----:B----4-:R1:W2:Y:S01]  /*17a0*/  SYNCS.PHASECHK.TRANS64.TRYWAIT P2, [UR4+0x68], R2 ;  /* 0x00006802ff0075a7 */ /* 0x0102a20008041104 */
[----:B---3--:R-:W-:Y:S05]  /*17b0*/  BRA.U !UP0, `(.L_x_23) ;  /* 0x00000005087c7547 */ /* 0x008fea000b800000 */
[----:B------:R-:W3:Y:S01]  /*17c0*/  LDC.64 R8, c[0x0][0x480] ;  /* 0x00012000ff087b82 */ /* 0x000ee20000000a00 */
[----:B------:R-:W4:Y:S01]  /*17d0*/  LDCU UR17, c[0x0][0x390] ;  /* 0x00007200ff1177ac */ /* 0x000f220008000800 */
[----:B------:R-:W2:Y:S06]  /*17e0*/  LDCU UR18, c[0x0][0x38c] ;  /* 0x00007180ff1277ac */ /* 0x000eac0008000800 */
[----:B------:R-:W4:Y:S01]  /*17f0*/  LDC.64 R6, c[0x0][0x488] ;  /* 0x00012200ff067b82 */ /* 0x000f220000000a00 */
[----:B------:R-:W2:Y:S01]  /*1800*/  LDCU.64 UR14, c[0x0][0x4b8] ;  /* 0x00009700ff0e77ac */ /* 0x000ea20008000a00 */
[----:B------:R-:W-:Y:S01]  /*1810*/  UIADD3 UR34, UPT, UPT, UR31, UR21, URZ ;  /* 0x000000151f227290 */ /* 0x000fe2000fffe0ff */
[----:B------:R-:W-:-:S05]  /*1820*/  UMOV UR33, URZ ;  /* 0x000000ff00217c82 */ /* 0x000fca0008000000 */
[----:B-1----:R-:W1:Y:S01]  /*1830*/  LDC.64 R2, c[0x0][0x490] ;  /* 0x00012400ff027b82 */ /* 0x002e620000000a00 */
[----:B------:R-:W-:Y:S01]  /*1840*/  UMOV UR19, UR35 ;  /* 0x0000002300137c82 */ /* 0x000fe20008000000 */
[----:B------:R-:W-:Y:S01]  /*1850*/  UMOV UR28, URZ ;  /* 0x000000ff001c7c82 */ /* 0x000fe20008000000 */
[----:B------:R-:W-:Y:S01]  /*1860*/  UMOV UR29, URZ ;  /* 0x000000ff001d7c82 */ /* 0x000fe20008000000 */
[----:B---3--:R-:W-:Y:S01]  /*1870*/  IMAD.HI.U32 R9, R19, R9, RZ ;  /* 0x0000000913097227 */ /* 0x008fe200078e00ff */
[----:B------:R-:W-:-:S03]  /*1880*/  ISETP.NE.AND P1, PT, R8, 0x1, PT ;  /* 0x000000010800780c */ /* 0x000fc60003f25270 */
[----:B------:R-:W3:Y:S01]  /*1890*/  LDC.64 R4, c[0x0][0x4b0] ;  /* 0x00012c00ff047b82 */ /* 0x000ee20000000a00 */
[----:B----4-:R-:W-:-:S04]  /*18a0*/  SHF.R.U32.HI R6, RZ, R6, R9 ;  /* 0x00000006ff067219 */ /* 0x010fc80000011609 */
[----:B------:R-:W-:Y:S02]  /*18b0*/  SEL R6, R19, R6, !P1 ;  /* 0x0000000613067207 */ /* 0x000fe40004800000 */
[----:B------:R-:W-:Y:S02]  /*18c0*/  ISETP.NE.AND P1, PT, R7, 0x1, PT ;  /* 0x000000010700780c */ /* 0x000fe40003f25270 */
[C---:B------:R-:W-:Y:S01]  /*18d0*/  R2UR UR4, R6.reuse ;  /* 0x00000000060472ca */ /* 0x040fe200000e0000 */
[----:B-1----:R-:W-:-:S04]  /*18e0*/  IMAD.HI.U32 R2, R6, R2, RZ ;  /* 0x0000000206027227 */ /* 0x002fc800078e00ff */
[----:B------:R-:W-:Y:S01]  /*18f0*/  IMAD.MOV R14, RZ, RZ, -R6 ;  /* 0x000000ffff0e7224 */ /* 0x000fe200078e0a06 */
[----:B------:R-:W-:-:S03]  /*1900*/  SHF.R.U32.HI R2, RZ, R3, R2 ;  /* 0x00000003ff027219 */ /* 0x000fc60000011602 */
[----:B------:R-:W-:Y:S01]  /*1910*/  IMAD R14, R8, R14, R19 ;  /* 0x0000000e080e7224 */ /* 0x000fe200078e0213 */
[----:B------:R-:W-:Y:S01]  /*1920*/  R2UR UR13, R2 ;  /* 0x00000000020d72ca */ /* 0x000fe200000e0000 */
[----:B------:R-:W-:Y:S01]  /*1930*/  VOTEU.ANY UP0, P1 ;  /* 0x0000000000ff7886 */ /* 0x000fe20000800100 */
[----:B------:R-:W1:Y:S01]  /*1940*/  LDC.64 R2, c[0x0][0x4d0] ;  /* 0x00013400ff027b82 */ /* 0x000e620000000a00 */
[----:B---3--:R-:W-:Y:S02]  /*1950*/  R2UR UR8, R4 ;  /* 0x00000000040872ca */ /* 0x008fe400000e0000 */
[----:B------:R-:W-:Y:S02]  /*1960*/  R2UR UR9, R14 ;  /* 0x000000000e0972ca */ /* 0x000fe400000e0000 */
[----:B------:R-:W-:-:S06]  /*1970*/  R2UR UR6, R5 ;  /* 0x00000000050672ca */ /* 0x000fcc00000e0000 */
[----:B------:R-:W-:Y:S01]  /*1980*/  USEL UR13, UR4, UR13, !UP0 ;  /* 0x0000000d040d7287 */ /* 0x000fe2000c000000 */
[----:B------:R-:W3:Y:S05]  /*1990*/  LDCU.64 UR4, c[0x0][0x4d8] ;  /* 0x00009b00ff0477ac */ /* 0x000eea0008000a00 */
[----:B------:R-:W-:-:S04]  /*19a0*/  IMAD R9, RZ, RZ, -UR13 ;  /* 0x8000000dff097e24 */ /* 0x000fc8000f8e02ff */
[----:B------:R-:W-:Y:S01]  /*19b0*/  IMAD R9, R7, R9, R6 ;  /* 0x0000000907097224 */ /* 0x000fe200078e0206 */
[----:B-1----:R-:W-:-:S04]  /*19c0*/  R2UR UR11, R2 ;  /* 0x00000000020b72ca */ /* 0x002fc800000e0000 */
[----:B------:R-:W-:Y:S02]  /*19d0*/  R2UR UR7, R9 ;  /* 0x00000000090772ca */ /* 0x000fe400000e0000 */
[----:B------:R-:W-:-:S07]  /*19e0*/  R2UR UR12, R3 ;  /* 0x00000000030c72ca */ /* 0x000fce00000e0000 */
[----:B------:R-:W-:-:S06]  /*19f0*/  UIMAD UR11, UR9, UR8, UR11 ;  /* 0x00000008090b72a4 */ /* 0x000fcc000f8e020b */
[----:B--23--:R-:W-:-:S12]  /*1a00*/  UIMAD UR12, UR7, UR6, UR12 ;  /* 0x00000006070c72a4 */ /* 0x00cfd8000f8e020c */
.L_x_29:
[----:B--2---:R-:W-:Y:S01]  /*1a10*/  @!P5 MOV R3, 0x4000 ;  /* 0x000040000003d802 */ /* 0x004fe20000000f00 */
[----:B------:R-:W-:Y:S01]  /*1a20*/  ULEA UR9, UR19, UR30, 0x3 ;  /* 0x0000001e13097291 */ /* 0x000fe2000f8e18ff */
[----:B----4-:R-:W-:Y:S11]  /*1a30*/  @P2 BRA `(.L_x_24) ;  /* 0x00000000000c2947 */ /* 0x010ff60003800000 */
[----:B------:R-:W-:Y:S04]  /*1a40*/  SHF.L.U32 R5, R12, 0x1f, RZ ;  /* 0x0000001f0c057819 */ /* 0x000fe800000006ff */
[----:B------:R-:W1:Y:S02]  /*1a50*/  SYNCS.PHASECHK.TRANS64.TRYWAIT P1, [UR9+0x68], R5 ;  /* 0x00006805ff0075a7 */ /* 0x000e640008021109 */
[----:B-1----:R-:W-:Y:S05]  /*1a60*/  @!P1 BRA `(.L_x_25) ;  /* 0x0000005c00489947 */ /* 0x002fea0003800000 */
.L_x_24:
[----:B------:R2:W-:Y:S01]  /*1a70*/  @!P5 SYNCS.ARRIVE.TRANS64 RZ, [UR9], R3 ;  /* 0x00000003ffffd9a7 */ /* 0x0005e20008000009 */
[----:B------:R-:W-:Y:S04]  /*1a80*/  ULOP3.LUT UR6, UR32, 0x2, URZ, 0xfc, !UPT ;  /* 0x0000000220067892 */ /* 0x000fe8000f8efcff */
[----:B------:R-:W-:Y:S09]  /*1a90*/  UISETP.NE.AND UP0, UPT, UR6, 0x2, UPT ;  /* 0x000000020600788c */ /* 0x000ff2000bf05270 */
[----:B------:R-:W-:Y:S05]  /*1aa0*/  BRA.U UP0, `(.L_x_26) ;  /* 0x0000000100047547 */ /* 0x000fea000b800000 */
[----:B------:R-:W-:Y:S05]  /*1ab0*/  BPT.TRAP 0x1 ;  /* 0x000000040000795c */ /* 0x000fea0000300000 */
.L_x_26:
[----:B------:R-:W-:Y:S04]  /*1ac0*/  BSSY.RECONVERGENT B0, `(.L_x_27) ;  /* 0x0000003000007945 */ /* 0x000fe80003800200 */
[----:B------:R-:W-:Y:S05]  /*1ad0*/  @P4 BRA `(.L_x_28) ;  /* 0x0000000000044947 */ /* 0x000fea0003800000 */
[----:B------:R-:W-:Y:S05]  /*1ae0*/  BPT.TRAP 0x1 ;  /* 0x000000040000795c */ /* 0x000fea0000300000 */
.L_x_28:
[----:B------:R-:W-:Y:S05]  /*1af0*/  BSYNC.RECONVERGENT B0 ;  /* 0x0000000000007941 */ /* 0x000fea0003800200 */
.L_x_27:
[----:B------:R-:W-:Y:S02]  /*1b00*/  UIADD3 UR35, UPT, UPT, UR19, 0x1, URZ ;  /* 0x0000000113237890 */ /* 0x000fe4000fffe0ff */
[----:B------:R-:W-:Y:S02]  /*1b10*/  UIMAD UR7, UR28, UR14, UR4 ;  /* 0x0000000e1c0772a4 */ /* 0x000fe4000f8e0204 */
[----:B------:R-:W-:Y:S02]  /*1b20*/  UISETP.NE.AND UP0, UPT, UR35, 0xd, UPT ;  /* 0x0000000d2300788c */ /* 0x000fe4000bf05270 */
[----:B------:R-:W-:Y:S02]  /*1b30*/  UIMAD UR6, UR29, UR15, UR5 ;  /* 0x0000000f1d0672a4 */ /* 0x000fe4000f8e0205 */
[----:B------:R-:W-:Y:S02]  /*1b40*/  USEL UR10, URZ, 0x1, UP0 ;  /* 0x00000001ff0a7887 */ /* 0x000fe40008000000 */
[----:B------:R-:W-:Y:S02]  /*1b50*/  USEL UR35, UR35, URZ, UP0 ;  /* 0x000000ff23237287 */ /* 0x000fe40008000000 */
[----:B------:R-:W-:Y:S02]  /*1b60*/  UIADD3 UR44, UP1, UPT, UR38, 0x80, URZ ;  /* 0x00000080262c7890 */ /* 0x000fe4000ff3e0ff */
[----:B------:R-:W-:Y:S01]  /*1b70*/  ULEA UR8, UR35, UR30, 0x3 ;  /* 0x0000001e23087291 */ /* 0x000fe2000f8e18ff */
[----:B------:R-:W-:Y:S01]  /*1b80*/  LOP3.LUT R12, R12, UR10, RZ, 0x3c, !PT ;  /* 0x0000000a0c0c7c12 */ /* 0x000fe2000f8e3cff */
[----:B------:R-:W-:Y:S02]  /*1b90*/  UPRMT UR42, UR7, 0x40, UR6 ;  /* 0x00000040072a7896 */ /* 0x000fe40008000006 */
[----:B------:R-:W-:Y:S01]  /*1ba0*/  ULEA UR25, UR19, UR23, 0xc ;  /* 0x0000001713197291 */ /* 0x000fe2000f8e60ff */
[----:B-1----:R-:W-:Y:S01]  /*1bb0*/  SHF.L.U32 R2, R12, 0x1f, RZ ;  /* 0x0000001f0c027819 */ /* 0x002fe200000006ff */
[----:B------:R-:W-:Y:S02]  /*1bc0*/  USHF.L.U32 UR10, UR33, 0x6, URZ ;  /* 0x00000006210a7899 */ /* 0x000fe400080006ff */
[----:B------:R-:W-:Y:S01]  /*1bd0*/  UIADD3.X UR45, UPT, UPT, URZ, UR39, URZ, UP1, !UPT ;  /* 0x00000027ff2d7290 */ /* 0x000fe20008ffe4ff */
[----:B------:R3:W4:Y:S01]  /*1be0*/  SYNCS.PHASECHK.TRANS64.TRYWAIT P2, [UR8+0x68], R2 ;  /* 0x00006802ff0075a7 */ /* 0x0007220008041108 */
[----:B------:R-:W-:Y:S02]  /*1bf0*/  ULEA UR8, UR19, UR30, 0xd ;  /* 0x0000001e13087291 */ /* 0x000fe4000f8e68ff */
[----:B------:R-:W-:Y:S02]  /*1c00*/  UPRMT UR43, UR42, 0x5410, URZ ;  /* 0x000054102a2b7896 */ /* 0x000fe400080000ff */
[----:B------:R-:W-:Y:S02]  /*1c10*/  UIADD3 UR8, UPT, UPT, UR8, 0x3400, URZ ;  /* 0x0000340008087890 */ /* 0x000fe4000fffe0ff */
[----:B------:R-:W-:Y:S02]  /*1c20*/  UIADD3 UR40, UP0, UPT, UR38, 0x180, URZ ;  /* 0x0000018026287890 */ /* 0x000fe4000ff1e0ff */
[----:B------:R-:W-:Y:S02]  /*1c30*/  ULEA UR25, UR25, UR30, 0x1 ;  /* 0x0000001e19197291 */ /* 0x000fe4000f8e08ff */
[----:B------:R-:W-:Y:S02]  /*1c40*/  UIADD3.X UR41, UPT, UPT, URZ, UR39, URZ, UP0, !UPT ;  /* 0x00000027ff297290 */ /* 0x000fe400087fe4ff */
[----:B------:R-:W-:Y:S01]  /*1c50*/  ULOP3.LUT UR27, UR22, UR10, URZ, 0xfc, !UPT ;  /* 0x0000000a161b7292 */ /* 0x000fe2000f8efcff */
[----:B------:R-:W-:Y:S01]  /*1c60*/  UTMALDG.4D.IM2COL [UR8], [UR44], UR43 ;  /* 0x000000082c0073b4 */ /* 0x000fe2000805802b */
[----:B------:R-:W-:Y:S02]  /*1c70*/  UIADD3 UR24, UPT, UPT, UR25, 0x1d400, URZ ;  /* 0x0001d40019187890 */ /* 0x000fe4000fffe0ff */
[----:B------:R-:W-:Y:S02]  /*1c80*/  UIADD3 UR20, UPT, UPT, UR28, 0x1, URZ ;  /* 0x000000011c147890 */ /* 0x000fe4000fffe0ff */
[----:B------:R-:W-:Y:S02]  /*1c90*/  UIADD3 UR19, UPT, UPT, UR29, 0x1, URZ ;  /* 0x000000011d137890 */ /* 0x000fe4000fffe0ff */
[----:B------:R-:W-:Y:S02]  /*1ca0*/  UISETP.NE.AND UP2, UPT, UR20, UR18, UPT ;  /* 0x000000121400728c */ /* 0x000fe4000bf45270 */
[----:B------:R-:W-:Y:S02]  /*1cb0*/  UIADD3 UR21, UPT, UPT, UR21, 0x1, URZ ;  /* 0x0000000115157890 */ /* 0x000fe4000fffe0ff */
[----:B------:R-:W-:Y:S01]  /*1cc0*/  UIADD3 UR42, UPT, UPT, UR33, 0x1, URZ ;  /* 0x00000001212a7890 */ /* 0x000fe2000fffe0ff */
[----:B------:R-:W-:Y:S01]  /*1cd0*/  UMOV UR16, 0x30000 ;  /* 0x0003000000107882 */ /* 0x000fe20000000000 */
[----:B------:R-:W-:Y:S01]  /*1ce0*/  UMOV UR46, 0x0 ;  /* 0x00000000002e7882 */ /* 0x000fe20000000000 */
[----:B------:R-:W-:Y:S01]  /*1cf0*/  UMOV UR47, 0x10000000 ;  /* 0x10000000002f7882 */ /* 0x000fe20000000000 */
[----:B------:R-:W-:Y:S03]  /*1d00*/  UMOV UR25, UR9 ;  /* 0x0000000900197c82 */ /* 0x000fe60008000000 */
[----:B------:R-:W-:Y:S01]  /*1d10*/  @UP2 UIADD3 UR19, UPT, UPT, UR29, URZ, URZ ;  /* 0x000000ff1d132290 */ /* 0x000fe2000fffe0ff */
[----:B------:R1:W-:Y:S03]  /*1d20*/  UTMALDG.4D.MULTICAST [UR24], [UR40], UR16, desc[UR46] ;  /* 0x00002e18280073b4 */ /* 0x0003e60008019810 */
[----:B------:R-:W-:Y:S11]  /*1d30*/  UISETP.NE.AND UP0, UPT, UR19, UR17, UPT ;  /* 0x000000111300728c */ /* 0x000ff6000bf05270 */
[----:B------:R-:W-:Y:S07]  /*1d40*/  @UP0 UIADD3 UR42, UPT, UPT, UR33, URZ, URZ ;  /* 0x000000ff212a0290 */ /* 0x000fee000fffe0ff */
[----:B------:R-:W-:Y:S01]  /*1d50*/  UMOV UR33, UR42 ;  /* 0x0000002a00217c82 */ /* 0x000fe20008000000 */
[----:B-1----:R-:W-:Y:S02]  /*1d60*/  USEL UR29, UR19, URZ, UP0 ;  /* 0x000000ff131d7287 */ /* 0x002fe40008000000 */
[----:B------:R-:W-:Y:S02]  /*1d70*/  UISETP.NE.AND UP0, UPT, UR21, UR34, UPT ;  /* 0x000000221500728c */ /* 0x000fe4000bf05270 */
[----:B------:R-:W-:Y:S01]  /*1d80*/  USEL UR28, UR20, URZ, UP2 ;  /* 0x000000ff141c7287 */ /* 0x000fe20009000000 */
[----:B------:R-:W-:Y:S06]  /*1d90*/  UMOV UR19, UR35 ;  /* 0x0000002300137c82 */ /* 0x000fec0008000000 */
[----:B---3--:R-:W-:Y:S05]  /*1da0*/  BRA.U UP0, `(.L_x_29) ;  /* 0xfffffffd00187547 */ /* 0x008fea000b83ffff */
.L_x_23:
[----:B------:R-:W-:Y:S01]  /*1db0*/  ULEA UR4, UR35, UR30, 0x3 ;  /* 0x0000001e23047291 */ /* 0x000fe2000f8e18ff */
[----:B-1----:R-:W-:Y:S01]  /*1dc0*/  SHF.L.U32 R2, R12, 0x1f, RZ ;  /* 0x0000001f0c027819 */ /* 0x002fe200000006ff */
[----:B------:R-:W-:Y:S01]  /*1dd0*/  @!P0 SYNCS.ARRIVE.TRANS64.A1T0 RZ, [UR30+0x108], RZ ;  /* 0x000108ffffff89a7 */ /* 0x000fe2000810001e */
[----:B------:R-:W-:-:S06]  /*1de0*/  UISETP.GE.AND UP0, UPT, UR36, 0x1, UPT ;  /* 0x000000012400788c */ /* 0x000fcc000bf06270 */
[----:B------:R1:W3:Y:S03]  /*1df0*/  SYNCS.PHASECHK.TRANS64.TRYWAIT P1, [UR4+0x68], R2 ;  /* 0x00006802ff0075a7 */ /* 0x0002e60008021104 */
[----:B------:R-:W-:Y:S05]  /*1e00*/  BRA.U !UP0, `(.L_x_30) ;  /* 0x0000000508847547 */ /* 0x000fea000b800000 */
[----:B------:R-:W4:Y:S01]  /*1e10*/  LDC.64 R8, c[0x0][0x480] ;  /* 0x00012000ff087b82 */ /* 0x000f220000000a00 */
[----:B------:R-:W3:Y:S01]  /*1e20*/  LDCU UR27, c[0x0][0x390] ;  /* 0x00007200ff1b77ac */ /* 0x000ee20008000800 */
[----:B------:R-:W3:Y:S06]  /*1e30*/  LDCU UR40, c[0x0][0x38c] ;  /* 0x00007180ff2877ac */ /* 0x000eec0008000800 */
[----:B------:R-:W4:Y:S01]  /*1e40*/  LDC.64 R6, c[0x0][0x488] ;  /* 0x00012200ff067b82 */ /* 0x000f220000000a00 */
[----:B------:R-:W3:Y:S01]  /*1e50*/  LDCU.64 UR14, c[0x0][0x4b8] ;  /* 0x00009700ff0e77ac */ /* 0x000ee20008000a00 */
[----:B------:R-:W-:Y:S01]  /*1e60*/  UIADD3 UR34, UPT, UPT, UR36, UR34, URZ ;  /* 0x0000002224227290 */ /* 0x000fe2000fffe0ff */
[----:B------:R-:W-:-:S05]  /*1e70*/  UMOV UR43, UR36 ;  /* 0x00000024002b7c82 */ /* 0x000fca0008000000 */
[----:B-12---:R-:W1:Y:S01]  /*1e80*/  LDC.64 R2, c[0x0][0x490] ;  /* 0x00012400ff027b82 */ /* 0x006e620000000a00 */
[----:B------:R-:W-:Y:S01]  /*1e90*/  UMOV UR41, UR35 ;  /* 0x0000002300297c82 */ /* 0x000fe20008000000 */
[----:B----4-:R-:W-:Y:S01]  /*1ea0*/  IMAD.HI.U32 R9, R19, R9, RZ ;  /* 0x0000000913097227 */ /* 0x010fe200078e00ff */
[----:B------:R-:W-:-:S05]  /*1eb0*/  ISETP.NE.AND P0, PT, R8, 0x1, PT ;  /* 0x000000010800780c */ /* 0x000fca0003f05270 */
[----:B------:R-:W2:Y:S01]  /*1ec0*/  LDC.64 R4, c[0x0][0x4b0] ;  /* 0x00012c00ff047b82 */ /* 0x000ea20000000a00 */
[----:B------:R-:W-:-:S04]  /*1ed0*/  SHF.R.U32.HI R6, RZ, R6, R9 ;  /* 0x00000006ff067219 */ /* 0x000fc80000011609 */
        /* <DEDUP_REMOVED lines=10> */
[----:B--2---:R-:W-:Y:S02]  /*1f80*/  R2UR UR8, R4 ;  /* 0x00000000040872ca */ /* 0x004fe400000e0000 */
[----:B------:R-:W-:Y:S02]  /*1f90*/  R2UR UR9, R9 ;  /* 0x00000000090972ca */ /* 0x000fe400000e0000 */
[----:B------:R-:W-:-:S06]  /*1fa0*/  R2UR UR6, R5 ;  /* 0x00000000050672ca */ /* 0x000fcc00000e0000 */
[----:B------:R-:W-:Y:S01]  /*1fb0*/  USEL UR13, UR4, UR13, !UP0 ;  /* 0x0000000d040d7287 */ /* 0x000fe2000c000000 */
[----:B------:R-:W2:Y:S05]  /*1fc0*/  LDCU.64 UR4, c[0x0][0x4d8] ;  /* 0x00009b00ff0477ac */ /* 0x000eaa0008000a00 */
[----:B------:R-:W-:-:S04]  /*1fd0*/  IMAD R14, RZ, RZ, -UR13 ;  /* 0x8000000dff0e7e24 */ /* 0x000fc8000f8e02ff */
[----:B------:R-:W-:Y:S01]  /*1fe0*/  IMAD R14, R7, R14, R6 ;  /* 0x0000000e070e7224 */ /* 0x000fe200078e0206 */
[----:B-1----:R-:W-:-:S04]  /*1ff0*/  R2UR UR11, R2 ;  /* 0x00000000020b72ca */ /* 0x002fc800000e0000 */
[----:B------:R-:W-:Y:S02]  /*2000*/  R2UR UR7, R14 ;  /* 0x000000000e0772ca */ /* 0x000fe400000e0000 */
[----:B------:R-:W-:-:S07]  /*2010*/  R2UR UR12, R3 ;  /* 0x00000000030c72ca */ /* 0x000fce00000e0000 */
[----:B------:R-:W-:-:S06]  /*2020*/  UIMAD UR11, UR9, UR8, UR11 ;  /* 0x00000008090b72a4 */ /* 0x000fcc000f8e020b */
[----:B--23--:R-:W-:-:S12]  /*2030*/  UIMAD UR12, UR7, UR6, UR12 ;  /* 0x00000006070c72a4 */ /* 0x00cfd8000f8e020c */
.L_x_36:
[----:B--2---:R-:W-:Y:S01]  /*2040*/  @!P5 MOV R3, 0x4000 ;  /* 0x000040000003d802 */ /* 0x004fe20000000f00 */
[----:B------:R-:W-:Y:S01]  /*2050*/  ULEA UR9, UR41, UR30, 0x3 ;  /* 0x0000001e29097291 */ /* 0x000fe2000f8e18ff */
[----:B---3--:R-:W-:Y:S11]  /*2060*/  @P1 BRA `(.L_x_31) ;  /* 0x00000000000c1947 */ /* 0x008ff60003800000 */
[----:B------:R-:W-:Y:S04]  /*2070*/  SHF.L.U32 R5, R12, 0x1f, RZ ;  /* 0x0000001f0c057819 */ /* 0x000fe800000006ff */
[----:B------:R-:W1:Y:S02]  /*2080*/  SYNCS.PHASECHK.TRANS64.TRYWAIT P0, [UR9+0x68], R5 ;  /* 0x00006805ff0075a7 */ /* 0x000e640008001109 */
[----:B-1----:R-:W-:Y:S05]  /*2090*/  @!P0 BRA `(.L_x_32) ;  /* 0x0000005400d48947 */ /* 0x002fea0003800000 */
.L_x_31:
[----:B------:R2:W-:Y:S01]  /*20a0*/  @!P5 SYNCS.ARRIVE.TRANS64 RZ, [UR9], R3 ;  /* 0x00000003ffffd9a7 */ /* 0x0005e20008000009 */
[----:B------:R-:W-:Y:S04]  /*20b0*/  ULOP3.LUT UR6, UR32, 0x2, URZ, 0xfc, !UPT ;  /* 0x0000000220067892 */ /* 0x000fe8000f8efcff */
[----:B------:R-:W-:Y:S09]  /*20c0*/  UISETP.NE.AND UP0, UPT, UR6, 0x2, UPT ;  /* 0x000000020600788c */ /* 0x000ff2000bf05270 */
[----:B------:R-:W-:Y:S05]  /*20d0*/  BRA.U UP0, `(.L_x_33) ;  /* 0x0000000100047547 */ /* 0x000fea000b800000 */
[----:B------:R-:W-:Y:S05]  /*20e0*/  BPT.TRAP 0x1 ;  /* 0x000000040000795c */ /* 0x000fea0000300000 */
.L_x_33:
[----:B------:R-:W-:Y:S04]  /*20f0*/  BSSY.RECONVERGENT B0, `(.L_x_34) ;  /* 0x0000003000007945 */ /* 0x000fe80003800200 */
[----:B------:R-:W-:Y:S05]  /*2100*/  @P4 BRA `(.L_x_35) ;  /* 0x0000000000044947 */ /* 0x000fea0003800000 */
[----:B------:R-:W-:Y:S05]  /*2110*/  BPT.TRAP 0x1 ;  /* 0x000000040000795c */ /* 0x000fea0000300000 */
.L_x_35:
[----:B------:R-:W-:Y:S05]  /*2120*/  BSYNC.RECONVERGENT B0 ;  /* 0x0000000000007941 */ /* 0x000fea0003800200 */
.L_x_34:
[----:B------:R-:W-:Y:S02]  /*2130*/  UIADD3 UR35, UPT, UPT, UR41, 0x1, URZ ;  /* 0x0000000129237890 */ /* 0x000fe4000fffe0ff */
[----:B------:R-:W-:Y:S02]  /*2140*/  UIMAD UR6, UR28, UR14, UR4 ;  /* 0x0000000e1c0672a4 */ /* 0x000fe4000f8e0204 */
[----:B------:R-:W-:Y:S02]  /*2150*/  UISETP.NE.AND UP0, UPT, UR35, 0xd, UPT ;  /* 0x0000000d2300788c */ /* 0x000fe4000bf05270 */
[----:B------:R-:W-:Y:S02]  /*2160*/  UIMAD UR7, UR29, UR15, UR5 ;  /* 0x0000000f1d0772a4 */ /* 0x000fe4000f8e0205 */
[----:B------:R-:W-:Y:S02]  /*2170*/  USEL UR10, URZ, 0x1, UP0 ;  /* 0x00000001ff0a7887 */ /* 0x000fe40008000000 */
[----:B------:R-:W-:Y:S02]  /*2180*/  USEL UR35, UR35, URZ, UP0 ;  /* 0x000000ff23237287 */ /* 0x000fe40008000000 */
[----:B------:R-:W-:Y:S02]  /*2190*/  UIADD3 UR42, UPT, UPT, UR28, 0x1, URZ ;  /* 0x000000011c2a7890 */ /* 0x000fe4000fffe0ff */
[----:B------:R-:W-:Y:S01]  /*21a0*/  ULEA UR8, UR35, UR30, 0x3 ;  /* 0x0000001e23087291 */ /* 0x000fe2000f8e18ff */
[----:B------:R-:W-:Y:S01]  /*21b0*/  LOP3.LUT R12, R12, UR10, RZ, 0x3c, !PT ;  /* 0x0000000a0c0c7c12 */ /* 0x000fe2000f8e3cff */
[----:B------:R-:W-:Y:S02]  /*21c0*/  UIADD3 UR50, UP1, UPT, UR38, 0x80, URZ ;  /* 0x0000008026327890 */ /* 0x000fe4000ff3e0ff */
[----:B------:R-:W-:Y:S01]  /*21d0*/  UPRMT UR48, UR6, 0x40, UR7 ;  /* 0x0000004006307896 */ /* 0x000fe20008000007 */
[----:B-1----:R-:W-:Y:S01]  /*21e0*/  SHF.L.U32 R2, R12, 0x1f, RZ ;  /* 0x0000001f0c027819 */ /* 0x002fe200000006ff */
[----:B------:R-:W-:Y:S02]  /*21f0*/  UISETP.NE.AND UP2, UPT, UR42, UR40, UPT ;  /* 0x000000282a00728c */ /* 0x000fe4000bf45270 */
[----:B------:R-:W-:Y:S01]  /*2200*/  ULEA UR16, UR41, UR23, 0xc ;  /* 0x0000001729107291 */ /* 0x000fe2000f8e60ff */
[----:B------:R1:W3:Y:S01]  /*2210*/  SYNCS.PHASECHK.TRANS64.TRYWAIT P1, [UR8+0x68], R2 ;  /* 0x00006802ff0075a7 */ /* 0x0002e20008021108 */
[----:B------:R-:W-:Y:S02]  /*2220*/  ULEA UR8, UR41, UR30, 0xd ;  /* 0x0000001e29087291 */ /* 0x000fe4000f8e68ff */
[----:B------:R-:W-:Y:S02]  /*2230*/  USHF.L.U32 UR10, UR33, 0x6, URZ ;  /* 0x00000006210a7899 */ /* 0x000fe400080006ff */
[----:B------:R-:W-:Y:S02]  /*2240*/  UIADD3.X UR51, UPT, UPT, URZ, UR39, URZ, UP1, !UPT ;  /* 0x00000027ff337290 */ /* 0x000fe40008ffe4ff */
[----:B------:R-:W-:Y:S02]  /*2250*/  UIADD3 UR8, UPT, UPT, UR8, 0x3400, URZ ;  /* 0x0000340008087890 */ /* 0x000fe4000fffe0ff */
[----:B------:R-:W-:Y:S02]  /*2260*/  UPRMT UR49, UR48, 0x5410, URZ ;  /* 0x0000541030317896 */ /* 0x000fe400080000ff */
[----:B------:R-:W-:Y:S02]  /*2270*/  UIADD3 UR46, UP0, UPT, UR38, 0x180, URZ ;  /* 0x00000180262e7890 */ /* 0x000fe4000ff1e0ff */
[----:B------:R-:W-:Y:S02]  /*2280*/  ULEA UR16, UR16, UR30, 0x1 ;  /* 0x0000001e10107291 */ /* 0x000fe4000f8e08ff */
[----:B------:R-:W-:Y:S02]  /*2290*/  UIADD3.X UR47, UPT, UPT, URZ, UR39, URZ, UP0, !UPT ;  /* 0x00000027ff2f7290 */ /* 0x000fe400087fe4ff */
[----:B------:R-:W-:Y:S01]  /*22a0*/  ULOP3.LUT UR19, UR22, UR10, URZ, 0xfc, !UPT ;  /* 0x0000000a16137292 */ /* 0x000fe2000f8efcff */
[----:B------:R1:W-:Y:S01]  /*22b0*/  UTMALDG.4D.IM2COL [UR8], [UR50], UR49 ;  /* 0x00000008320073b4 */ /* 0x0003e20008058031 */
[----:B------:R-:W-:Y:S02]  /*22c0*/  UIADD3 UR16, UPT, UPT, UR16, 0x1d400, URZ ;  /* 0x0001d40010107890 */ /* 0x000fe4000fffe0ff */
[----:B------:R-:W-:Y:S02]  /*22d0*/  UIADD3 UR41, UPT, UPT, UR29, 0x1, URZ ;  /* 0x000000011d297890 */ /* 0x000fe4000fffe0ff */
[----:B------:R-:W-:Y:S02]  /*22e0*/  @UP2 UIADD3 UR41, UPT, UPT, UR29, URZ, URZ ;  /* 0x000000ff1d292290 */ /* 0x000fe4000fffe0ff */
[----:B------:R-:W-:Y:S02]  /*22f0*/  UIADD3 UR48, UPT, UPT, UR33, 0x1, URZ ;  /* 0x0000000121307890 */ /* 0x000fe4000fffe0ff */
[----:B------:R-:W-:Y:S02]  /*2300*/  UISETP.NE.AND UP0, UPT, UR41, UR27, UPT ;  /* 0x0000001b2900728c */ /* 0x000fe4000bf05270 */
[----:B------:R-:W-:Y:S01]  /*2310*/  UIADD3 UR52, UPT, UPT, UR43, -0x1, URZ ;  /* 0xffffffff2b347890 */ /* 0x000fe2000fffe0ff */
[----:B------:R-:W-:Y:S01]  /*2320*/  UMOV UR25, 0x30000 ;  /* 0x0003000000197882 */ /* 0x000fe20000000000 */
[----:B------:R-:W-:Y:S01]  /*2330*/  UMOV UR44, 0x0 ;  /* 0x00000000002c7882 */ /* 0x000fe20000000000 */
[----:B------:R-:W-:Y:S01]  /*2340*/  UMOV UR45, 0x10000000 ;  /* 0x10000000002d7882 */ /* 0x000fe20000000000 */
[----:B------:R-:W-:Y:S01]  /*2350*/  UMOV UR18, UR26 ;  /* 0x0000001a00127c82 */ /* 0x000fe20008000000 */
[----:B------:R-:W-:Y:S01]  /*2360*/  UMOV UR20, UR28 ;  /* 0x0000001c00147c82 */ /* 0x000fe20008000000 */
[----:B------:R-:W-:Y:S03]  /*2370*/  USEL UR28, UR42, URZ, UP2 ;  /* 0x000000ff2a1c7287 */ /* 0x000fe60009000000 */
[----:B------:R-:W-:Y:S01]  /*2380*/  @UP0 UIADD3 UR48, UPT, UPT, UR33, URZ, URZ ;  /* 0x000000ff21300290 */ /* 0x000fe2000fffe0ff */
[----:B------:R-:W-:Y:S01]  /*2390*/  UMOV UR21, UR29 ;  /* 0x0000001d00157c82 */ /* 0x000fe20008000000 */
[----:B------:R-:W-:Y:S01]  /*23a0*/  USEL UR29, UR41, URZ, UP0 ;  /* 0x000000ff291d7287 */ /* 0x000fe20008000000 */
[----:B------:R-:W-:Y:S01]  /*23b0*/  UMOV UR17, UR9 ;  /* 0x0000000900117c82 */ /* 0x000fe20008000000 */
[----:B------:R-:W-:Y:S01]  /*23c0*/  UISETP.GT.U32.AND UP0, UPT, UR43, 0x1, UPT ;  /* 0x000000012b00788c */ /* 0x000fe2000bf04070 */
[----:B------:R1:W-:Y:S01]  /*23d0*/  UTMALDG.4D.MULTICAST [UR16], [UR46], UR25, desc[UR44] ;  /* 0x00002c102e0073b4 */ /* 0x0003e20008019819 */
[----:B------:R-:W-:Y:S01]  /*23e0*/  UMOV UR41, UR35 ;  /* 0x0000002300297c82 */ /* 0x000fe20008000000 */
[----:B------:R-:W-:Y:S01]  /*23f0*/  UMOV UR43, UR52 ;  /* 0x00000034002b7c82 */ /* 0x000fe20008000000 */
[----:B------:R-:W-:Y:S05]  /*2400*/  UMOV UR33, UR48 ;  /* 0x0000003000217c82 */ /* 0x000fea0008000000 */
[----:B-1----:R-:W-:Y:S05]  /*2410*/  BRA.U UP0, `(.L_x_36) ;  /* 0xfffffffd00087547 */ /* 0x002fea000b83ffff */
.L_x_30:
[----:B--2---:R-:W-:Y:S01]  /*2420*/  SHF.L.U32 R3, R10, 0x1f, RZ ;  /* 0x0000001f0a037819 */ /* 0x004fe200000006ff */
[----:B------:R-:W-:-:S03]  /*2430*/  NOP ;  /* 0x0000000000007918 */ /* 0x000fc60000000000 */
[----:B------:R-:W2:Y:S02]  /*2440*/  SYNCS.PHASECHK.TRANS64.TRYWAIT P0, [UR30+0x110], R3 ;  /* 0x00011003ff0075a7 */ /* 0x000ea4000800111e */
[----:B--2---:R-:W-:Y:S05]  /*2450*/  @!P0 BRA `(.L_x_37) ;  /* 0x0000005000fc8947 */ /* 0x004fea0003800000 */
.L_x_127:
[----:B------:R-:W2:Y:S01]  /*2460*/  LDS.128 R4, [UR30+0x150] ;  /* 0x0001501eff047984 */ /* 0x000ea20008000c00 */
[----:B------:R-:W-:Y:S01]  /*2470*/  UIADD3 UR4, UPT, UPT, UR30, 0x118, URZ ;  /* 0x000001181e047890 */ /* 0x000fe2000fffe0ff */
[----:B------:R-:W-:Y:S01]  /*2480*/  ISETP.GE.AND P0, PT, R26, 0x1, PT ;  /* 0x000000011a00780c */ /* 0x000fe20003f06270 */
[----:B------:R-:W-:Y:S01]  /*2490*/  @!PT LDS RZ, [RZ] ;  /* 0x00000000fffff984 */ /* 0x000fe20000000800 */
[----:B------:R-:W-:Y:S01]  /*24a0*/  @!PT LDS RZ, [RZ] ;  /* 0x00000000fffff984 */ /* 0x000fe20000000800 */
[----:B------:R-:W-:Y:S01]  /*24b0*/  @!PT LDS RZ, [RZ] ;  /* 0x00000000fffff984 */ /* 0x000fe20000000800 */
[----:B------:R-:W-:Y:S01]  /*24c0*/  @!PT LDS RZ, [RZ] ;  /* 0x00000000fffff984 */ /* 0x000fe20000000800 */
[----:B------:R1:W-:Y:S06]  /*24d0*/  MEMBAR.ALL.CTA ;  /* 0x0000000000007992 */ /* 0x0003ec0000008000 */
[----:B-1----:R-:W1:Y:S01]  /*24e0*/  FENCE.VIEW.ASYNC.S ;  /* 0x00000000000073c6 */ /* 0x002e620000000000 */
[----:B------:R-:W-:-:S09]  /*24f0*/  UPRMT UR4, URZ, 0x654, UR4 ;  /* 0x00000654ff047896 */ /* 0x000fd20008000004 */
[----:B-1----:R-:W-:Y:S01]  /*2500*/  SYNCS.ARRIVE.TRANS64.RED.A1T0 RZ, [UR4], RZ ;  /* 0x000000ffffff79a7 */ /* 0x002fe20008100404 */
[----:B--2---:R-:W-:-:S13]  /*2510*/  LOP3.LUT P3, RZ, R6, 0x1, RZ, 0xc0, !PT ;  /* 0x0000000106ff7812 */ /* 0x004fda000786c0ff */
[----:B------:R-:W-:Y:S02]  /*2520*/  @P3 MOV R15, R4 ;  /* 0x00000004000f3202 */ /* 0x000fe40000000f00 */
[----:B------:R-:W-:Y:S01]  /*2530*/  @P3 LOP3.LUT R13, R5, 0xffff, RZ, 0xc0, !PT ;  /* 0x0000ffff050d3812 */ /* 0x000fe200078ec0ff */
[----:B------:R-:W-:Y:S06]  /*2540*/  @!P0 BRA `(.L_x_38) ;  /* 0x0000000000b88947 */ /* 0x000fec0003800000 */
[----:B------:R-:W1:Y:S01]  /*2550*/  LDC.64 R4, c[0x0][0xb18] ;  /* 0x0002c600ff047b82 */ /* 0x000e620000000a00 */
[----:B----4-:R-:W-:-:S07]  /*2560*/  ISETP.NE.AND P2, PT, R26, 0x1, PT ;  /* 0x000000011a00780c */ /* 0x010fce0003f45270 */
[----:B------:R-:W2:Y:S08]  /*2570*/  LDC.64 R6, c[0x0][0xb10] ;  /* 0x0002c400ff067b82 */ /* 0x000eb00000000a00 */
[----:B------:R-:W4:Y:S08]  /*2580*/  LDC R8, c[0x0][0xb20] ;  /* 0x0002c800ff087b82 */ /* 0x000f300000000800 */
[----:B------:R-:W3:Y:S01]  /*2590*/  LDC R14, c[0x0][0xb0c] ;  /* 0x0002c300ff0e7b82 */ /* 0x000ee20000000800 */
[----:B-1----:R-:W-:Y:S01]  /*25a0*/  IMAD.HI.U32 R9, R0, R5, RZ ;  /* 0x0000000500097227 */ /* 0x002fe200078e00ff */
[----:B------:R-:W-:-:S03]  /*25b0*/  ISETP.NE.AND P0, PT, R4, 0x1, PT ;  /* 0x000000010400780c */ /* 0x000fc60003f05270 */
[----:B------:R-:W-:-:S03]  /*25c0*/  IMAD.HI.U32 R5, R13, R5, RZ ;  /* 0x000000050d057227 */ /* 0x000fc600078e00ff */
[----:B------:R-:W1:Y:S01]  /*25d0*/  LDC.64 R2, c[0x0][0xb28] ;  /* 0x0002ca00ff027b82 */ /* 0x000e620000000a00 */
[----:B--2---:R-:W-:-:S04]  /*25e0*/  IMAD.HI.U32 R16, R11, R6, RZ ;  /* 0x000000060b107227 */ /* 0x004fc800078e00ff */
[----:B------:R-:W-:Y:S01]  /*25f0*/  IMAD.HI.U32 R18, R15, R6, RZ ;  /* 0x000000060f127227 */ /* 0x000fe200078e00ff */
[----:B------:R-:W-:Y:S02]  /*2600*/  SHF.R.U32.HI R16, RZ, R7, R16 ;  /* 0x00000007ff107219 */ /* 0x000fe40000011610 */
[-C--:B----4-:R-:W-:Y:S02]  /*2610*/  SHF.R.U32.HI R9, RZ, R8.reuse, R9 ;  /* 0x00000008ff097219 */ /* 0x090fe40000011609 */
[----:B------:R-:W-:Y:S02]  /*2620*/  SHF.R.U32.HI R8, RZ, R8, R5 ;  /* 0x00000008ff087219 */ /* 0x000fe40000011605 */
[----:B------:R-:W-:Y:S02]  /*2630*/  SEL R9, R0, R9, !P0 ;  /* 0x0000000900097207 */ /* 0x000fe40004000000 */
[----:B------:R-:W-:Y:S02]  /*2640*/  SHF.R.U32.HI R18, RZ, R7, R18 ;  /* 0x00000007ff127219 */ /* 0x000fe40000011612 */
[----:B---3--:R-:W-:-:S02]  /*2650*/  ISETP.NE.AND P1, PT, R14, 0x1, PT ;  /* 0x000000010e00780c */ /* 0x008fc40003f25270 */
[----:B------:R-:W-:Y:S02]  /*2660*/  SEL R5, R13, R8, !P0 ;  /* 0x000000080d057207 */ /* 0x000fe40004000000 */
[----:B------:R-:W-:Y:S02]  /*2670*/  SEL R17, R11, R16, !P1 ;  /* 0x000000100b117207 */ /* 0x000fe40004800000 */
[----:B------:R-:W-:Y:S01]  /*2680*/  SEL R7, R15, R18, !P1 ;  /* 0x000000120f077207 */ /* 0x000fe20004800000 */
[----:B-1----:R-:W-:-:S04]  /*2690*/  IMAD.HI.U32 R16, R9, R2, RZ ;  /* 0x0000000209107227 */ /* 0x002fc800078e00ff */
[----:B------:R-:W-:Y:S01]  /*26a0*/  IMAD.HI.U32 R6, R17, R2, RZ ;  /* 0x0000000211067227 */ /* 0x000fe200078e00ff */
[----:B------:R-:W-:-:S04]  /*26b0*/  @P2 SHF.R.U32.HI R9, RZ, R3, R16 ;  /* 0x00000003ff092219 */ /* 0x000fc80000011610 */
[----:B------:R-:W-:Y:S01]  /*26c0*/  @P2 SHF.R.U32.HI R17, RZ, R3, R6 ;  /* 0x00000003ff112219 */ /* 0x000fe20000011606 */
[----:B------:R-:W-:-:S04]  /*26d0*/  IMAD R9, R26, R9, RZ ;  /* 0x000000091a097224 */ /* 0x000fc800078e02ff */
[----:B------:R-:W-:Y:S01]  /*26e0*/  IMAD R6, R26, R17, RZ ;  /* 0x000000111a067224 */ /* 0x000fe200078e02ff */
[----:B------:R-:W-:-:S04]  /*26f0*/  ISETP.GE.AND P0, PT, R5, R9, PT ;  /* 0x000000090500720c */ /* 0x000fc80003f06270 */
[----:B------:R-:W-:Y:S01]  /*2700*/  ISETP.GE.OR P0, PT, R7, R6, P0 ;  /* 0x000000060700720c */ /* 0x000fe20000706670 */
[----:B------:R-:W-:-:S05]  /*2710*/  IMAD.HI.U32 R6, R5, R2, RZ ;  /* 0x0000000205067227 */ /* 0x000fca00078e00ff */
[----:B------:R-:W-:-:S04]  /*2720*/  SHF.R.U32.HI R6, RZ, R3, R6 ;  /* 0x00000003ff067219 */ /* 0x000fc80000011606 */
[----:B------:R-:W-:-:S03]  /*2730*/  SEL R6, R5, R6, !P2 ;  /* 0x0000000605067207 */ /* 0x000fc60005000000 */
[----:B------:R-:W-:-:S04]  /*2740*/  @!P0 IMAD.HI.U32 R8, R7, R2, RZ ;  /* 0x0000000207088227 */ /* 0x000fc800078e00ff */
[----:B------:R-:W-:Y:S01]  /*2750*/  IMAD.MOV R2, RZ, RZ, -R6 ;  /* 0x000000ffff027224 */ /* 0x000fe200078e0a06 */
[----:B------:R-:W-:-:S03]  /*2760*/  @!P0 SHF.R.U32.HI R8, RZ, R3, R8 ;  /* 0x00000003ff088219 */ /* 0x000fc60000011608 */
[----:B------:R-:W-:Y:S01]  /*2770*/  IMAD R2, R26, R2, R5 ;  /* 0x000000021a027224 */ /* 0x000fe200078e0205 */
[----:B------:R-:W-:Y:S02]  /*2780*/  @!P0 SEL R3, R7, R8, !P2 ;  /* 0x0000000807038207 */ /* 0x000fe40005000000 */
[----:B------:R-:W-:-:S03]  /*2790*/  IADD3 R8, PT, PT, -R5, RZ, RZ ;  /* 0x000000ff05087210 */ /* 0x000fc60007ffe1ff */
[--C-:B------:R-:W-:Y:S02]  /*27a0*/  @!P0 IMAD.IADD R6, R6, 0x1, -R3.reuse ;  /* 0x0000000106068824 */ /* 0x100fe400078e0a03 */
[----:B------:R-:W-:Y:S01]  /*27b0*/  @!P0 IMAD R3, R2, R17, R3 ;  /* 0x0000001102038224 */ /* 0x000fe200078e0203 */
[----:B------:R-:W-:Y:S01]  /*27c0*/  IADD3 R2, PT, PT, -R7, RZ, RZ ;  /* 0x000000ff07027210 */ /* 0x000fe20007ffe1ff */
[----:B------:R-:W-:Y:S02]  /*27d0*/  @!P0 IMAD R5, R26, R6, R7 ;  /* 0x000000061a058224 */ /* 0x000fe400078e0207 */
[----:B------:R-:W-:Y:S02]  /*27e0*/  IMAD R8, R4, R8, R13 ;  /* 0x0000000804087224 */ /* 0x000fe400078e020d */
[----:B------:R-:W-:Y:S02]  /*27f0*/  @!P0 IMAD.MOV.U32 R7, RZ, RZ, R3 ;  /* 0x000000ffff078224 */ /* 0x000fe400078e0003 */
[----:B------:R-:W-:-:S02]  /*2800*/  IMAD R2, R14, R2, R15 ;  /* 0x000000020e027224 */ /* 0x000fc400078e020f */
[----:B------:R-:W-:Y:S02]  /*2810*/  IMAD R13, R5, R4, R8 ;  /* 0x00000004050d7224 */ /* 0x000fe400078e0208 */
[----:B------:R-:W-:Y:S02]  /*2820*/  IMAD R15, R7, R14, R2 ;  /* 0x0000000e070f7224 */ /* 0x000fe400078e0202 */
.L_x_38:
[----:B------:R-:W1:Y:S02]  /*2830*/  LDCU UR4, c[0x0][0xb30] ;  /* 0x00016600ff0477ac */ /* 0x000e640008000800 */
[----:B-1----:R-:W-:-:S09]  /*2840*/  UISETP.NE.AND UP0, UPT, UR4, 0x1, UPT ;  /* 0x000000010400788c */ /* 0x002fd2000bf05270 */
[----:B------:R-:W-:Y:S05]  /*2850*/  BRA.U UP0, `(.L_x_39) ;  /* 0x0000000100407547 */ /* 0x000fea000b800000 */
[----:B------:R-:W1:Y:S08]  /*2860*/  LDC.64 R4, c[0x0][0xb10] ;  /* 0x0002c400ff047b82 */ /* 0x000e700000000a00 */
[----:B------:R-:W2:Y:S08]  /*2870*/  LDC.64 R2, c[0x0][0xb18] ;  /* 0x0002c600ff027b82 */ /* 0x000eb00000000a00 */
[----:B------:R-:W3:Y:S08]  /*2880*/  LDC R6, c[0x0][0xb20] ;  /* 0x0002c800ff067b82 */ /* 0x000ef00000000800 */
[----:B------:R-:W4:Y:S01]  /*2890*/  LDC R8, c[0x0][0xb0c] ;  /* 0x0002c300ff087b82 */ /* 0x000f220000000800 */
[----:B-1----:R-:W-:-:S05]  /*28a0*/  IMAD.HI.U32 R4, R15, R4, RZ ;  /* 0x000000040f047227 */ /* 0x002fca00078e00ff */
[----:B------:R-:W-:Y:S01]  /*28b0*/  SHF.R.U32.HI R4, RZ, R5, R4 ;  /* 0x00000005ff047219 */ /* 0x000fe20000011604 */
[----:B--2---:R-:W-:Y:S01]  /*28c0*/  IMAD.HI.U32 R3, R13, R3, RZ ;  /* 0x000000030d037227 */ /* 0x004fe200078e00ff */
[----:B------:R-:W-:-:S04]  /*28d0*/  ISETP.NE.AND P0, PT, R2, 0x1, PT ;  /* 0x000000010200780c */ /* 0x000fc80003f05270 */
[----:B---3--:R-:W-:-:S04]  /*28e0*/  SHF.R.U32.HI R6, RZ, R6, R3 ;  /* 0x00000006ff067219 */ /* 0x008fc80000011603 */
[----:B------:R-:W-:Y:S02]  /*28f0*/  SEL R3, R13, R6, !P0 ;  /* 0x000000060d037207 */ /* 0x000fe40004000000 */
[----:B----4-:R-:W-:-:S04]  /*2900*/  ISETP.NE.AND P1, PT, R8, 0x1, PT ;  /* 0x000000010800780c */ /* 0x010fc80003f25270 */
[----:B------:R-:W-:-:S05]  /*2910*/  SEL R4, R15, R4, !P1 ;  /* 0x000000040f047207 */ /* 0x000fca0004800000 */
[----:B------:R-:W-:Y:S02]  /*2920*/  IMAD.IADD R5, R3, 0x1, -R4 ;  /* 0x0000000103057824 */ /* 0x000fe400078e0a04 */
[----:B------:R-:W-:Y:S02]  /*2930*/  IMAD.IADD R3, R4, 0x1, -R3 ;  /* 0x0000000104037824 */ /* 0x000fe400078e0a03 */
[----:B------:R-:W-:Y:S02]  /*2940*/  IMAD R15, R5, R8, R15 ;  /* 0x00000008050f7224 */ /* 0x000fe400078e020f */
[----:B------:R-:W-:-:S07]  /*2950*/  IMAD R13, R3, R2, R13 ;  /* 0x00000002030d7224 */ /* 0x000fce00078e020d */
.L_x_39:
[----:B------:R-:W-:Y:S01]  /*2960*/  UMOV UR21, UR34 ;  /* 0x0000002200157c82 */ /* 0x000fe20008000000 */
[----:B------:R-:W-:Y:S01]  /*2970*/  PLOP3.LUT P0, PT, PT, PT, PT, 0x80, 0x8 ;  /* 0x000000000008781c */ /* 0x000fe20003f0f070 */
[----:B------:R-:W-:Y:S01]  /*2980*/  IMAD.IADD R19, R15, 0x1, R64 ;  /* 0x000000010f137824 */ /* 0x000fe200078e0240 */
[----:B------:R-:W-:Y:S01]  /*2990*/  LOP3.LUT R10, R10, 0x1, RZ, 0x3c, !PT ;  /* 0x000000010a0a7812 */ /* 0x000fe200078e3cff */
[----:B------:R-:W-:Y:S01]  /*29a0*/  IMAD.IADD R18, R13, 0x1, R62 ;  /* 0x000000010d127824 */ /* 0x000fe200078e023e */
[----:B------:R-:W-:Y:S09]  /*29b0*/  @P3 BRA `(.L_x_40) ;  /* 0xffffffec00483947 */ /* 0x000ff2000383ffff */
[----:B------:R-:W-:Y:S01]  /*29c0*/  UIADD3 UR30, UPT, UPT, UR30, 0x68, URZ ;  /* 0x000000681e1e7890 */ /* 0x000fe2000fffe0ff */
[----:B------:R-:W-:-:S03]  /*29d0*/  SHF.L.U32 R3, R12, 0x1f, RZ ;  /* 0x0000001f0c037819 */ /* 0x000fc600000006ff */
[----:B------:R-:W-:-:S09]  /*29e0*/  ULEA UR4, UR35, UR30, 0x3 ;  /* 0x0000001e23047291 */ /* 0x000fd2000f8e18ff */
[----:B------:R-:W1:Y:S02]  /*29f0*/  SYNCS.PHASECHK.TRANS64.TRYWAIT P0, [UR4], R3 ;  /* 0x00000003ff0075a7 */ /* 0x000e640008001104 */
[----:B-1----:R-:W-:Y:S05]  /*2a00*/  @!P0 BRA `(.L_x_41) ;  /* 0x0000004c00a88947 */ /* 0x002fea0003800000 */
.L_x_129:
[----:B------:R-:W-:-:S04]  /*2a10*/  UIADD3 UR5, UPT, UPT, UR35, 0x1, URZ ;  /* 0x0000000123057890 */ /* 0x000fc8000fffe0ff */
[----:B------:R-:W-:-:S04]  /*2a20*/  UISETP.NE.AND UP0, UPT, UR5, 0xd, UPT ;  /* 0x0000000d0500788c */ /* 0x000fc8000bf05270 */
[----:B------:R-:W-:Y:S02]  /*2a30*/  USEL UR6, URZ, 0x1, UP0 ;  /* 0x00000001ff067887 */ /* 0x000fe40008000000 */
[----:B------:R-:W-:-:S04]  /*2a40*/  USEL UR5, UR5, URZ, UP0 ;  /* 0x000000ff05057287 */ /* 0x000fc80008000000 */
[----:B------:R-:W-:Y:S01]  /*2a50*/  ULEA UR4, UR5, UR30, 0x3 ;  /* 0x0000001e05047291 */ /* 0x000fe2000f8e18ff */
[----:B------:R-:W-:-:S04]  /*2a60*/  LOP3.LUT R2, R12, UR6, RZ, 0x3c, !PT ;  /* 0x000000060c027c12 */ /* 0x000fc8000f8e3cff */
[----:B-1----:R-:W-:-:S04]  /*2a70*/  SHF.L.U32 R3, R2, 0x1f, RZ ;  /* 0x0000001f02037819 */ /* 0x002fc800000006ff */
[----:B------:R-:W1:Y:S02]  /*2a80*/  SYNCS.PHASECHK.TRANS64.TRYWAIT P0, [UR4], R3 ;  /* 0x00000003ff0075a7 */ /* 0x000e640008001104 */
[----:B-1----:R-:W-:Y:S05]  /*2a90*/  @!P0 BRA `(.L_x_42) ;  /* 0x0000004c009c8947 */ /* 0x002fea0003800000 */
.L_x_131:
        /* <DEDUP_REMOVED lines=9> */
.L_x_133:
        /* <DEDUP_REMOVED lines=9> */
.L_x_135:
        /* <DEDUP_REMOVED lines=9> */
.L_x_137:
        /* <DEDUP_REMOVED lines=9> */
.L_x_139:
        /* <DEDUP_REMOVED lines=9> */
.L_x_141:
        /* <DEDUP_REMOVED lines=9> */
.L_x_143:
        /* <DEDUP_REMOVED lines=9> */
.L_x_145:
        /* <DEDUP_REMOVED lines=9> */
.L_x_147:
        /* <DEDUP_REMOVED lines=9> */
.L_x_149:
        /* <DEDUP_REMOVED lines=9> */
.L_x_151:
[----:B------:R-:W-:-:S04]  /*3040*/  UIADD3 UR5, UPT, UPT, UR5, 0x1, URZ ;  /* 0x0000000105057890 */ /* 0x000fc8000fffe0ff */
[----:B------:R-:W-:-:S04]  /*3050*/  UISETP.NE.AND UP0, UPT, UR5, 0xd, UPT ;  /* 0x0000000d0500788c */ /* 0x000fc8000bf05270 */
[----:B------:R-:W-:Y:S02]  /*3060*/  USEL UR4, URZ, 0x1, UP0 ;  /* 0x00000001ff047887 */ /* 0x000fe40008000000 */
[----:B------:R-:W-:-:S04]  /*3070*/  USEL UR5, UR5, URZ, UP0 ;  /* 0x000000ff05057287 */ /* 0x000fc80008000000 */
[----:B------:R-:W-:Y:S01]  /*3080*/  ULEA UR5, UR5, UR30, 0x3 ;  /* 0x0000001e05057291 */ /* 0x000fe2000f8e18ff */
[----:B-1----:R-:W-:-:S04]  /*3090*/  LOP3.LUT R3, R2, UR4, RZ, 0x3c, !PT ;  /* 0x0000000402037c12 */ /* 0x002fc8000f8e3cff */
[----:B------:R-:W-:Y:S01]  /*30a0*/  SHF.L.U32 R3, R3, 0x1f, RZ ;  /* 0x0000001f03037819 */ /* 0x000fe200000006ff */
[----:B------:R-:W-:-:S07]  /*30b0*/  IMAD.U32 R0, RZ, RZ, UR5 ;  /* 0x00000005ff007e24 */ /* 0x000fce000f8e00ff */
.L_x_53:
[----:B-1----:R1:W2:Y:S02]  /*30c0*/  SYNCS.PHASECHK.TRANS64.TRYWAIT P0, [R0+URZ], R3 ;  /* 0x00000003000075a7 */ /* 0x0022a400080011ff */
[----:B--2---:R-:W-:Y:S05]  /*30d0*/  @!P0 NANOSLEEP.SYNCS 0x989680 ;  /* 0x009896800000895d */ /* 0x004fea0003900000 */
[----:B------:R-:W2:Y:S02]  /*30e0*/  @!P0 SYNCS.PHASECHK.TRANS64 P0, [R0+URZ], R3 ;  /* 0x00000003000085a7 */ /* 0x000ea400080010ff */
[----:B--2---:R-:W-:Y:S05]  /*30f0*/  @P0 EXIT ;  /* 0x000000000000094d */ /* 0x004fea0003800000 */
[----:B------:R-:W-:Y:S05]  /*3100*/  BRA `(.L_x_53) ;  /* 0xfffffffc00ec7947 */ /* 0x000fea000383ffff */
.L_x_22:
[----:B------:R-:W-:-:S04]  /*3110*/  UISETP.NE.AND UP1, UPT, UR45, URZ, UPT ;  /* 0x000000ff2d00728c */ /* 0x000fc8000bf25270 */
[----:B------:R-:W-:-:S09]  /*3120*/  UISETP.NE.OR UP1, UPT, UR4, 0x1, UP1 ;  /* 0x000000010400788c */ /* 0x000fd20008f25670 */
[----:B------:R-:W-:Y:S05]  /*3130*/  BRA.U UP1, `(.L_x_54) ;  /* 0x0000000101b07547 */ /* 0x000fea000b800000 */
[----:B------:R-:W-:Y:S01]  /*3140*/  UMOV UR4, 0x400 ;  /* 0x0000040000047882 */ /* 0x000fe20000000000 */
[----:B------:R-:W-:Y:S01]  /*3150*/  HFMA2 R2, -RZ, RZ, 0, 5.9604644775390625e-08 ;  /* 0x00000001ff027431 */ /* 0x000fe200000001ff */
[----:B------:R-:W-:Y:S01]  /*3160*/  ULEA UR45, UR45, UR4, 0x18 ;  /* 0x000000042d2d7291 */ /* 0x000fe2000f8ec0ff */
[----:B------:R-:W-:Y:S01]  /*3170*/  ISETP.GE.U32.AND P0, PT, R8, 0x2, PT ;  /* 0x000000020800780c */ /* 0x000fe20003f06070 */
[----:B------:R-:W-:Y:S02]  /*3180*/  IMAD.MOV.U32 R3, RZ, RZ, RZ ;  /* 0x000000ffff037224 */ /* 0x000fe400078e00ff */
[----:B------:R-:W-:Y:S02]  /*3190*/  UIADD3 UR6, UPT, UPT, UR45, 0x118, URZ ;  /* 0x000001182d067890 */ /* 0x000fe4000fffe0ff */
[----:B------:R-:W-:Y:S02]  /*31a0*/  UIADD3 UR7, UPT, UPT, UR45, 0x110, URZ ;  /* 0x000001102d077890 */ /* 0x000fe4000fffe0ff */
[----:B------:R-:W-:-:S12]  /*31b0*/  UPRMT UR6, URZ, 0x654, UR6 ;  /* 0x00000654ff067896 */ /* 0x000fd80008000006 */
.L_x_57:
[----:B------:R-:W-:Y:S01]  /*31c0*/  SHF.L.U32 R7, R2, 0x1f, RZ ;  /* 0x0000001f02077819 */ /* 0x000fe200000006ff */
[----:B------:R-:W-:Y:S02]  /*31d0*/  IMAD.U32 R9, RZ, RZ, UR7 ;  /* 0x00000007ff097e24 */ /* 0x000fe4000f8e00ff */
[----:B------:R-:W-:Y:S01]  /*31e0*/  @!P0 IMAD.MOV.U32 R5, RZ, RZ, 0x10 ;  /* 0x00000010ff058424 */ /* 0x000fe200078e00ff */
[----:B------:R-:W2:Y:S02]  /*31f0*/  SYNCS.PHASECHK.TRANS64.TRYWAIT P1, [UR45+0x118], R7 ;  /* 0x00011807ff0075a7 */ /* 0x000ea4000802112d */
[----:B------:R-:W-:-:S04]  /*3200*/  PRMT R9, R8, 0x654, R9 ;  /* 0x0000065408097816 */ /* 0x000fc80000000009 */
[----:B------:R-:W-:Y:S01]  /*3210*/  SEL R0, R9, R0, !P0 ;  /* 0x0000000009007207 */ /* 0x000fe20004000000 */
[----:B--2---:R-:W-:Y:S06]  /*3220*/  @!P1 BRA `(.L_x_55) ;  /* 0x0000004800c09947 */ /* 0x004fec0003800000 */
.L_x_153:
[----:B------:R-:W-:Y:S01]  /*3230*/  UIADD3 UR4, UPT, UPT, UR45, 0x150, URZ ;  /* 0x000001502d047890 */ /* 0x000fe2000fffe0ff */
[----:B------:R3:W-:Y:S01]  /*3240*/  @!P0 SYNCS.ARRIVE.TRANS64.RED RZ, [R0+URZ], R5 ;  /* 0x0000000500ff89a7 */ /* 0x0007e200080004ff */
[----:B------:R-:W-:Y:S01]  /*3250*/  UIADD3 UR5, UPT, UPT, UR45, 0x110, URZ ;  /* 0x000001102d057890 */ /* 0x000fe2000fffe0ff */
[----:B------:R-:W-:-:S08]  /*3260*/  LOP3.LUT R2, R2, 0x1, RZ, 0x3c, !PT ;  /* 0x0000000102027812 */ /* 0x000fd000078e3cff */
[----:B------:R-:W-:Y:S06]  /*3270*/  UGETNEXTWORKID.BROADCAST [UR4], [UR5] ;  /* 0x00000000040073ca */ /* 0x000fec0008000100 */
[----:B---3--:R-:W-:-:S04]  /*3280*/  SHF.L.U32 R5, R3, 0x1f, RZ ;  /* 0x0000001f03057819 */ /* 0x008fc800000006ff */
[----:B------:R-:W3:Y:S02]  /*3290*/  SYNCS.PHASECHK.TRANS64.TRYWAIT P1, [UR45+0x110], R5 ;  /* 0x00011005ff0075a7 */ /* 0x000ee4000802112d */
[----:B---3--:R-:W-:Y:S05]  /*32a0*/  @!P1 BRA `(.L_x_56) ;  /* 0x0000004800b89947 */ /* 0x008fea0003800000 */
.L_x_155:
[----:B--2---:R-:W2:Y:S01]  /*32b0*/  LDS.128 R4, [UR45+0x150] ;  /* 0x0001502dff047984 */ /* 0x004ea20008000c00 */
[----:B------:R-:W-:Y:S01]  /*32c0*/  LOP3.LUT R3, R3, 0x1, RZ, 0x3c, !PT ;  /* 0x0000000103037812 */ /* 0x000fe200078e3cff */
[----:B------:R-:W-:Y:S01]  /*32d0*/  @!PT LDS RZ, [RZ] ;  /* 0x00000000fffff984 */ /* 0x000fe20000000800 */
[----:B------:R-:W-:Y:S01]  /*32e0*/  @!PT LDS RZ, [RZ] ;  /* 0x00000000fffff984 */ /* 0x000fe20000000800 */
[----:B------:R-:W-:Y:S01]  /*32f0*/  @!PT LDS RZ, [RZ] ;  /* 0x00000000fffff984 */ /* 0x000fe20000000800 */
[----:B------:R-:W-:Y:S01]  /*3300*/  @!PT LDS RZ, [RZ] ;  /* 0x00000000fffff984 */ /* 0x000fe20000000800 */
[----:B------:R3:W-:Y:S06]  /*3310*/  MEMBAR.ALL.CTA ;  /* 0x0000000000007992 */ /* 0x0007ec0000008000 */
[----:B---3--:R-:W3:Y:S02]  /*3320*/  FENCE.VIEW.ASYNC.S ;  /* 0x00000000000073c6 */ /* 0x008ee40000000000 */
[----:B---3--:R-:W-:Y:S01]  /*3330*/  SYNCS.ARRIVE.TRANS64.RED.A1T0 RZ, [UR6], RZ ;  /* 0x000000ffffff79a7 */ /* 0x008fe20008100406 */
[----:B--2---:R-:W-:-:S13]  /*3340*/  LOP3.LUT P1, RZ, R6, 0x1, RZ, 0xc0, !PT ;  /* 0x0000000106ff7812 */ /* 0x004fda000782c0ff */
[----:B------:R-:W-:Y:S05]  /*3350*/  @P1 BRA `(.L_x_57) ;  /* 0xfffffffc00981947 */ /* 0x000fea000383ffff */
[----:B------:R-:W-:-:S04]  /*3360*/  SHF.L.U32 R0, R2, 0x1f, RZ ;  /* 0x0000001f02007819 */ /* 0x000fc800000006ff */
[----:B------:R-:W2:Y:S02]  /*3370*/  SYNCS.PHASECHK.TRANS64 P0, [UR45+0x118], R0 ;  /* 0x00011800ff0075a7 */ /* 0x000ea4000800102d */
[----:B-12---:R-:W-:Y:S05]  /*3380*/  @P0 EXIT ;  /* 0x000000000000094d */ /* 0x006fea0003800000 */
[----:B------:R-:W-:-:S07]  /*3390*/  MOV R0, UR45 ;  /* 0x0000002d00007c02 */ /* 0x000fce0008000f00 */
.L_x_58:
[----:B-1----:R-:W-:-:S04]  /*33a0*/  SHF.L.U32 R3, R2, 0x1f, RZ ;  /* 0x0000001f02037819 */ /* 0x002fc800000006ff */
[----:B------:R1:W2:Y:S03]  /*33b0*/  SYNCS.PHASECHK.TRANS64.TRYWAIT P0, [R0+URZ+0x118], R3 ;  /* 0x00011803000075a7 */ /* 0x0002a600080011ff */
[----:B--2---:R-:W-:Y:S05]  /*33c0*/  @!P0 NANOSLEEP.SYNCS 0x989680 ;  /* 0x009896800000895d */ /* 0x004fea0003900000 */
[----:B------:R-:W2:Y:S02]  /*33d0*/  @!P0 SYNCS.PHASECHK.TRANS64 P0, [R0+URZ+0x118], R3 ;  /* 0x00011803000085a7 */ /* 0x000ea400080010ff */
[----:B--2---:R-:W-:Y:S05]  /*33e0*/  @P0 EXIT ;  /* 0x000000000000094d */ /* 0x004fea0003800000 */
[----:B------:R-:W-:Y:S05]  /*33f0*/  BRA `(.L_x_58) ;  /* 0xfffffffc00e87947 */ /* 0x000fea000383ffff */
.L_x_54:
[----:B------:R-:W-:Y:S05]  /*3400*/  BRA.U UP4, `(.L_x_59) ;  /* 0x0000000d04807547 */ /* 0x000fea000b800000 */
[----:B------:R-:W-:Y:S01]  /*3410*/  UMOV UR4, 0x40 ;  /* 0x0000004000047882 */ /* 0x000fe20000000000 */
[----:B------:R-:W-:Y:S01]  /*3420*/  NOP ;  /* 0x0000000000007918 */ /* 0x000fe20000000000 */
[----:B------:R-:W-:Y:S01]  /*3430*/  ULEA UR4, UR45, UR4, 0x18 ;  /* 0x000000042d047291 */ /* 0x000fe2000f8ec0ff */
[----:B------:R-:W-:Y:S02]  /*3440*/  UMOV UR5, 0x400 ;  /* 0x0000040000057882 */ /* 0x000fe40000000000 */
[----:B------:R-:W-:-:S06]  /*3450*/  ULEA UR45, UR45, UR5, 0x18 ;  /* 0x000000052d2d7291 */ /* 0x000fcc000f8ec0ff */
[----:B------:R-:W2:Y:S02]  /*3460*/  LDS.U8 R2, [UR4+0x1c] ;  /* 0x00001c04ff027984 */ /* 0x000ea40008000000 */
[----:B--2---:R-:W-:-:S13]  /*3470*/  ISETP.NE.AND P0, PT, R2, RZ, PT ;  /* 0x000000ff0200720c */ /* 0x004fda0003f05270 */
[----:B------:R-:W-:Y:S05]  /*3480*/  @P0 BRA `(.L_x_60) ;  /* 0x0000000000580947 */ /* 0x000fea0003800000 */
[----:B------:R-:W-:-:S13]  /*3490*/  ELECT P0, URZ, PT ;  /* 0x0000000000ff782f */ /* 0x000fda0003800000 */
[----:B------:R-:W-:Y:S05]  /*34a0*/  @!P0 BRA `(.L_x_61) ;  /* 0x0000000000608947 */ /* 0x000fea0003800000 */
[----:B------:R-:W-:Y:S01]  /*34b0*/  UMOV UR5, 0x10 ;  /* 0x0000001000057882 */ /* 0x000fe20000000000 */
[----:B------:R-:W-:Y:S01]  /*34c0*/  HFMA2 R2, -RZ, RZ, 0, 5.9604644775390625e-08 ;  /* 0x00000001ff027431 */ /* 0x000fe200000001ff */
[----:B------:R-:W-:-:S03]  /*34d0*/  MOV R3, 0xffff ;  /* 0x0000ffff00037802 */ /* 0x000fc60000000f00 */
[----:B------:R-:W-:Y:S04]  /*34e0*/  DEPBAR.LE SB2, 0x36 ;  /* 0x0000ad800000791a */ /* 0x000fe80000000000 */
[----:B------:R-:W2:Y:S02]  /*34f0*/  UTCATOMSWS.FIND_AND_SET.ALIGN UP0, UR5, UR5 ;  /* 0x00000005000575e3 */ /* 0x000ea40008000800 */
[----:B--2---:R-:W-:Y:S01]  /*3500*/  MOV R4, UR5 ;  /* 0x0000000500047c02 */ /* 0x004fe20008000f00 */
[----:B------:R-:W-:Y:S06]  /*3510*/  BRA.U UP0, `(.L_x_62) ;  /* 0x0000000100187547 */ /* 0x000fec000b800000 */
.L_x_63:
[----:B------:R-:W-:Y:S05]  /*3520*/  NANOSLEEP 0x64 ;  /* 0x000000640000795d */ /* 0x000fea0003800000 */
[----:B------:R-:W-:-:S05]  /*3530*/  UMOV UR5, 0x10 ;  /* 0x0000001000057882 */ /* 0x000fca0000000000 */
[----:B------:R-:W-:Y:S04]  /*3540*/  DEPBAR.LE SB2, 0x36 ;  /* 0x0000ad800000791a */ /* 0x000fe80000000000 */
[----:B------:R-:W2:Y:S02]  /*3550*/  UTCATOMSWS.FIND_AND_SET.ALIGN UP0, UR5, UR5 ;  /* 0x00000005000575e3 */ /* 0x000ea40008000800 */
[----:B--2---:R-:W-:Y:S01]  /*3560*/  MOV R4, UR5 ;  /* 0x0000000500047c02 */ /* 0x004fe20008000f00 */
[----:B------:R-:W-:Y:S05]  /*3570*/  BRA.U !UP0, `(.L_x_63) ;  /* 0xfffffffd08e87547 */ /* 0x000fea000b83ffff */
.L_x_62:
[-C--:B------:R-:W-:Y:S02]  /*3580*/  SHF.L.U32 R3, R3, R4.reuse, RZ ;  /* 0x0000000403037219 */ /* 0x080fe400000006ff */
[----:B------:R-:W-:Y:S01]  /*3590*/  SHF.L.U32 R2, R2, R4, RZ ;  /* 0x0000000402027219 */ /* 0x000fe200000006ff */
[----:B------:R-:W-:Y:S02]  /*35a0*/  IMAD.SHL.U32 R4, R4, 0x20, RZ ;  /* 0x0000002004047824 */ /* 0x000fe400078e00ff */
[----:B------:R2:W-:Y:S04]  /*35b0*/  ATOMS.OR RZ, [UR4+0x14], R3 ;  /* 0x00001403ffff798c */ /* 0x0005e8000b000004 */
[----:B------:R2:W-:Y:S04]  /*35c0*/  ATOMS.OR RZ, [UR4+0x18], R2 ;  /* 0x00001802ffff798c */ /* 0x0005e8000b000004 */
[----:B------:R2:W-:Y:S01]  /*35d0*/  STS [UR45+0x160], R4 ;  /* 0x00016004ff007988 */ /* 0x0005e2000800082d */
[----:B------:R-:W-:Y:S05]  /*35e0*/  BRA `(.L_x_61) ;  /* 0x0000000000107947 */ /* 0x000fea0003800000 */
.L_x_60:
[----:B------:R-:W-:-:S05]  /*35f0*/  MOV R2, 0xffffffff ;  /* 0xffffffff00027802 */ /* 0x000fca0000000f00 */
[----:B------:R2:W-:Y:S02]  /*3600*/  STS [UR45+0x160], R2 ;  /* 0x00016002ff007988 */ /* 0x0005e4000800082d */
[----:B--2---:R-:W-:Y:S02]  /*3610*/  MOV R2, 0x3630 ;  /* 0x0000363000027802 */ /* 0x004fe40000000f00 */
[----:B-1---5:R-:W-:Y:S05]  /*3620*/  CALL.REL.NOINC `($__internal_1_$__cuda_sm10x_tcgen05_guardrail_trap_phase_invalid_during_alloc) ;  /* 0x0000004c00587944 */ /* 0x022fea0003c00000 */
.L_x_61:
[----:B------:R-:W-:Y:S05]  /*3630*/  WARPSYNC.ALL ;  /* 0x0000000000007948 */ /* 0x000fea0003800000 */
[----:B------:R-:W3:Y:S01]  /*3640*/  S2UR UR6, SR_CgaCtaId ;  /* 0x00000000000679c3 */ /* 0x000ee20000008800 */
[----:B------:R-:W-:Y:S01]  /*3650*/  UMOV UR4, 0x400 ;  /* 0x0000040000047882 */ /* 0x000fe20000000000 */
[----:B------:R-:W-:-:S06]  /*3660*/  NOP ;  /* 0x0000000000007918 */ /* 0x000fcc0000000000 */
[----:B------:R-:W-:Y:S06]  /*3670*/  BAR.ARV 0x6, 0xa0 ;  /* 0x0182800000007b1d */ /* 0x000fec0000002000 */
[----:B------:R-:W-:Y:S01]  /*3680*/  LOP3.LUT R0, R0, 0xffff, RZ, 0xc0, !PT ;  /* 0x0000ffff00007812 */ /* 0x000fe200078ec0ff */
[----:B------:R-:W-:Y:S01]  /*3690*/  IMAD.MOV.U32 R9, RZ, RZ, 0x1 ;  /* 0x00000001ff097424 */ /* 0x000fe200078e00ff */
[----:B------:R-:W-:Y:S01]  /*36a0*/  UMOV UR15, URZ ;  /* 0x000000ff000f7c82 */ /* 0x000fe20008000000 */
[----:B------:R-:W-:Y:S01]  /*36b0*/  IMAD.MOV.U32 R8, RZ, RZ, RZ ;  /* 0x000000ffff087224 */ /* 0x000fe200078e00ff */
[----:B------:R-:W-:Y:S01]  /*36c0*/  R2UR UR9, R0 ;  /* 0x00000000000972ca */ /* 0x000fe200000e0000 */
[----:B--2---:R-:W-:Y:S01]  /*36d0*/  IMAD.MOV.U32 R3, RZ, RZ, RZ ;  /* 0x000000ffff037224 */ /* 0x004fe200078e00ff */
[----:B------:R-:W-:Y:S01]  /*36e0*/  UMOV UR14, URZ ;  /* 0x000000ff000e7c82 */ /* 0x000fe20008000000 */
[----:B------:R-:W-:Y:S01]  /*36f0*/  UMOV UR24, 0x0 ;  /* 0x0000000000187882 */ /* 0x000fe20000000000 */
[----:B------:R-:W-:Y:S01]  /*3700*/  UMOV UR25, 0x4110010 ;  /* 0x0411001000197882 */ /* 0x000fe20000000000 */
[----:B------:R-:W-:Y:S01]  /*3710*/  UMOV UR22, 0x0 ;  /* 0x0000000000167882 */ /* 0x000fe20000000000 */
[----:B---3--:R-:W-:Y:S01]  /*3720*/  ULEA UR6, UR6, UR4, 0x18 ;  /* 0x0000000406067291 */ /* 0x008fe2000f8ec0ff */
[----:B------:R-:W2:Y:S03]  /*3730*/  LDCU.64 UR4, c[0x0][0x388] ;  /* 0x00007100ff0477ac */ /* 0x000ea60008000a00 */
[----:B------:R-:W-:-:S02]  /*3740*/  UIADD3 UR10, UPT, UPT, UR6, 0x3400, URZ ;  /* 0x00003400060a7890 */ /* 0x000fc4000fffe0ff */
[----:B------:R-:W-:-:S03]  /*3750*/  UIADD3 UR17, UPT, UPT, UR6, 0x1d400, URZ ;  /* 0x0001d40006117890 */ /* 0x000fc6000fffe0ff */
[----:B------:R-:W3:Y:S01]  /*3760*/  LDS R2, [UR6+0x160] ;  /* 0x00016006ff027984 */ /* 0x000ee20008000800 */
[----:B------:R-:W-:Y:S02]  /*3770*/  USHF.R.U32.HI UR10, URZ, 0x4, UR10 ;  /* 0x00000004ff0a7899 */ /* 0x000fe4000801160a */
[----:B------:R-:W-:Y:S02]  /*3780*/  USHF.R.U32.HI UR17, URZ, 0x4, UR17 ;  /* 0x00000004ff117899 */ /* 0x000fe40008011611 */
[----:B------:R-:W-:Y:S02]  /*3790*/  ULOP3.LUT UR10, UR10, 0x3fff, URZ, 0xc0, !UPT ;  /* 0x00003fff0a0a7892 */ /* 0x000fe4000f8ec0ff */
[----:B------:R-:W-:Y:S02]  /*37a0*/  ULOP3.LUT UR17, UR17, 0x3fff, URZ, 0xc0, !UPT ;  /* 0x00003fff11117892 */ /* 0x000fe4000f8ec0ff */
[----:B------:R-:W-:Y:S02]  /*37b0*/  ULOP3.LUT UR10, UR10, 0x10000, URZ, 0xfc, !UPT ;  /* 0x000100000a0a7892 */ /* 0x000fe4000f8efcff */
[----:B--2---:R-:W-:Y:S01]  /*37c0*/  UIADD3 UR7, UPT, UPT, UR4, 0x3f, URZ ;  /* 0x0000003f04077890 */ /* 0x004fe2000fffe0ff */
[----:B------:R-:W-:Y:S01]  /*37d0*/  UMOV UR23, 0x4110010 ;  /* 0x0411001000177882 */ /* 0x000fe20000000000 */
[----:B------:R-:W-:-:S02]  /*37e0*/  UMOV UR20, 0x0 ;  /* 0x0000000000147882 */ /* 0x000fc40000000000 */
[----:B------:R-:W-:Y:S01]  /*37f0*/  USHF.R.S32.HI UR4, URZ, 0x1f, UR7 ;  /* 0x0000001fff047899 */ /* 0x000fe20008011407 */
[----:B------:R-:W-:Y:S01]  /*3800*/  UMOV UR21, 0x4110010 ;  /* 0x0411001000157882 */ /* 0x000fe20000000000 */
[----:B------:R-:W-:Y:S02]  /*3810*/  UMOV UR18, 0x0 ;  /* 0x0000000000127882 */ /* 0x000fe40000000000 */
[----:B------:R-:W-:Y:S01]  /*3820*/  ULEA.HI UR7, UR4, UR7, URZ, 0x6 ;  /* 0x0000000704077291 */ /* 0x000fe2000f8f30ff */
[----:B------:R-:W-:-:S03]  /*3830*/  UMOV UR19, 0x4110010 ;  /* 0x0411001000137882 */ /* 0x000fc60000000000 */
[----:B------:R-:W-:-:S03]  /*3840*/  USHF.R.S32.HI UR7, URZ, 0x6, UR7 ;  /* 0x00000006ff077899 */ /* 0x000fc60008011407 */
[----:B------:R-:W2:Y:S01]  /*3850*/  LDCU UR4, c[0x0][0x390] ;  /* 0x00007200ff0477ac */ /* 0x000ea20008000800 */
[----:B------:R-:W-:Y:S02]  /*3860*/  UIMAD UR7, UR7, UR5, URZ ;  /* 0x00000005070772a4 */ /* 0x000fe4000f8e02ff */
[----:B------:R-:W-:-:S04]  /*3870*/  UIADD3 UR5, UPT, UPT, UR6, 0x118, URZ ;  /* 0x0000011806057890 */ /* 0x000fc8000fffe0ff */
[----:B------:R-:W-:Y:S01]  /*3880*/  UPRMT UR5, URZ, 0x654, UR5 ;  /* 0x00000654ff057896 */ /* 0x000fe20008000005 */
[C---:B---3--:R-:W-:Y:S01]  /*3890*/  VIADD R5, R2.reuse, 0x40 ;  /* 0x0000004002057836 */ /* 0x048fe20000000000 */
[----:B------:R-:W-:Y:S01]  /*38a0*/  LOP3.LUT R4, R2, 0xffff, RZ, 0xc0, !PT ;  /* 0x0000ffff02047812 */ /* 0x000fe200078ec0ff */
[----:B--2---:R-:W-:-:S03]  /*38b0*/  UIMAD UR4, UR7, UR4, URZ ;  /* 0x00000004070472a4 */ /* 0x004fc6000f8e02ff */
[----:B------:R-:W-:Y:S01]  /*38c0*/  LOP3.LUT R5, R5, 0xffff, RZ, 0xc0, !PT ;  /* 0x0000ffff05057812 */ /* 0x000fe200078ec0ff */
[----:B------:R-:W-:-:S04]  /*38d0*/  UIADD3 UR16, UPT, UPT, UR4, -0x1, URZ ;  /* 0xffffffff04107890 */ /* 0x000fc8000fffe0ff */
[----:B------:R2:W-:Y:S01]  /*38e0*/  STL.64 [R1], R4 ;  /* 0x0000000401007387 */ /* 0x0005e20000100a00 */
[----:B------:R-:W-:-:S11]  /*38f0*/  UISETP.GE.AND UP2, UPT, UR4, 0x1, UPT ;  /* 0x000000010400788c */ /* 0x000fd6000bf46270 */
.L_x_70:
[----:B--2---:R-:W-:-:S04]  /*3900*/  SHF.L.U32 R5, R8, 0x1f, RZ ;  /* 0x0000001f08057819 */ /* 0x004fc800000006ff */
[----:B------:R-:W2:Y:S02]  /*3910*/  SYNCS.PHASECHK.TRANS64.TRYWAIT P0, [UR6+0x110], R5 ;  /* 0x00011005ff0075a7 */ /* 0x000ea40008001106 */
[----:B--234-:R-:W-:Y:S05]  /*3920*/  @!P0 BRA `(.L_x_64) ;  /* 0x0000004400308947 */ /* 0x01cfea0003800000 */
.L_x_157:
[----:B--2---:R-:W2:Y:S01]  /*3930*/  LDS.128 R4, [UR6+0x150] ;  /* 0x00015006ff047984 */ /* 0x004ea20008000c00 */
[----:B------:R-:W-:Y:S01]  /*3940*/  ULEA UR8, UR15, UR6, 0x3 ;  /* 0x000000060f087291 */ /* 0x000fe2000f8e18ff */
[----:B------:R-:W-:Y:S01]  /*3950*/  SHF.L.U32 R0, R9, 0x1f, RZ ;  /* 0x0000001f09007819 */ /* 0x000fe200000006ff */
[----:B------:R-:W-:Y:S01]  /*3960*/  @!PT LDS RZ, [RZ] ;  /* 0x00000000fffff984 */ /* 0x000fe20000000800 */
[----:B------:R-:W-:Y:S01]  /*3970*/  @!PT LDS RZ, [RZ] ;  /* 0x00000000fffff984 */ /* 0x000fe20000000800 */
[----:B------:R-:W-:Y:S01]  /*3980*/  @!PT LDS RZ, [RZ] ;  /* 0x00000000fffff984 */ /* 0x000fe20000000800 */
[----:B------:R-:W-:Y:S01]  /*3990*/  @!PT LDS RZ, [RZ] ;  /* 0x00000000fffff984 */ /* 0x000fe20000000800 */
[----:B------:R3:W-:Y:S06]  /*39a0*/  MEMBAR.ALL.CTA ;  /* 0x0000000000007992 */ /* 0x0007ec0000008000 */
[----:B---3--:R-:W3:Y:S02]  /*39b0*/  FENCE.VIEW.ASYNC.S ;  /* 0x00000000000073c6 */ /* 0x008ee40000000000 */
[----:B---3--:R-:W-:Y:S01]  /*39c0*/  SYNCS.ARRIVE.TRANS64.RED.A1T0 RZ, [UR5], RZ ;  /* 0x000000ffffff79a7 */ /* 0x008fe20008100405 */
[----:B------:R-:W3:Y:S01]  /*39d0*/  SYNCS.PHASECHK.TRANS64.TRYWAIT P0, [UR8+0x130], R0 ;  /* 0x00013000ff0075a7 */ /* 0x000ee20008001108 */
[----:B--2---:R-:W-:Y:S01]  /*39e0*/  LOP3.LUT P3, RZ, R6, 0x1, RZ, 0xc0, !PT ;  /* 0x0000000106ff7812 */ /* 0x004fe2000786c0ff */
[----:B---3--:R-:W-:-:S12]  /*39f0*/  @!P0 BRA `(.L_x_65) ;  /* 0x0000004400148947 */ /* 0x008fd80003800000 */
.L_x_159:
[----:B------:R-:W-:Y:S05]  /*3a00*/  BRA.U !UP2, `(.L_x_66) ;  /* 0x000000010af07547 */ /* 0x000fea000b800000 */
[----:B--2---:R-:W-:Y:S01]  /*3a10*/  IMAD.U32 R0, RZ, RZ, UR15 ;  /* 0x0000000fff007e24 */ /* 0x004fe2000f8e00ff */
[----:B------:R-:W-:-:S04]  /*3a20*/  ULEA UR4, UR14, UR6, 0x3 ;  /* 0x000000060e047291 */ /* 0x000fc8000f8e18ff */
[----:B------:R-:W-:Y:S02]  /*3a30*/  LEA R4, R0, R1, 0x2 ;  /* 0x0000000100047211 */ /* 0x000fe400078e10ff */
[----:B------:R-:W-:-:S04]  /*3a40*/  SHF.L.U32 R0, R3, 0x1f, RZ ;  /* 0x0000001f03007819 */ /* 0x000fc800000006ff */
[----:B------:R-:W5:Y:S01]  /*3a50*/  LDL R4, [R4] ;  /* 0x0000000004047983 */ /* 0x000f620000100800 */
[----:B------:R2:W3:Y:S01]  /*3a60*/  SYNCS.PHASECHK.TRANS64.TRYWAIT P2, [UR4], R0 ;  /* 0x00000000ff0075a7 */ /* 0x0004e20008041104 */
[----:B------:R-:W-:Y:S01]  /*3a70*/  UPLOP3.LUT UP3, UPT, UPT, UPT, UPT, 0x40, 0x4 ;  /* 0x000000000004789c */ /* 0x000fe20003f6e870 */
[----:B------:R-:W-:Y:S01]  /*3a80*/  UMOV UR13, UR16 ;  /* 0x00000010000d7c82 */ /* 0x000fe20008000000 */
[----:B------:R-:W-:-:S09]  /*3a90*/  UMOV UR12, UR14 ;  /* 0x0000000e000c7c82 */ /* 0x000fd20008000000 */
.L_x_69:
[----:B----4-:R-:W-:Y:S01]  /*3aa0*/  ULEA UR7, UR12, UR6, 0x3 ;  /* 0x000000060c077291 */ /* 0x010fe2000f8e18ff */
[----:B--23--:R-:W-:Y:S11]  /*3ab0*/  @P2 BRA `(.L_x_67) ;  /* 0x00000000000c2947 */ /* 0x00cff60003800000 */
[----:B------:R-:W-:Y:S04]  /*3ac0*/  SHF.L.U32 R5, R3, 0x1f, RZ ;  /* 0x0000001f03057819 */ /* 0x000fe800000006ff */
[----:B------:R-:W3:Y:S02]  /*3ad0*/  SYNCS.PHASECHK.TRANS64.TRYWAIT P0, [UR7], R5 ;  /* 0x00000005ff0075a7 */ /* 0x000ee40008001107 */
[----:B---3--:R-:W-:Y:S05]  /*3ae0*/  @!P0 BRA `(.L_x_68) ;  /* 0x0000004000f08947 */ /* 0x008fea0003800000 */
.L_x_67:
[----:B------:R-:W-:Y:S01]  /*3af0*/  UISETP.NE.AND UP0, UPT, UR13, URZ, UPT ;  /* 0x000000ff0d00728c */ /* 0x000fe2000bf05270 */
[----:B------:R-:W-:Y:S01]  /*3b00*/  PLOP3.LUT P2, PT, PT, PT, PT, 0x80, 0x8 ;  /* 0x000000000008781c */ /* 0x000fe20003f4f070 */
[----:B------:R-:W-:Y:S01]  /*3b10*/  UIADD3 UR14, UPT, UPT, UR12, 0x1, URZ ;  /* 0x000000010c0e7890 */ /* 0x000fe2000fffe0ff */
[----:B------:R-:W-:Y:S03]  /*3b20*/  ELECT P1, URZ, PT ;  /* 0x0000000000ff782f */ /* 0x000fe60003820000 */
[----:B------:R-:W-:Y:S01]  /*3b30*/  UISETP.NE.AND UP1, UPT, UR14, 0xd, UPT ;  /* 0x0000000d0e00788c */ /* 0x000fe2000bf25270 */
[----:B------:R-:W-:Y:S01]  /*3b40*/  PLOP3.LUT P0, PT, PT, PT, UP0, 0x80, 0x8 ;  /* 0x000000000008781c */ /* 0x000fe20003f0f008 */
[----:B------:R-:W-:Y:S02]  /*3b50*/  ULEA UR26, UR12, UR17, 0x9 ;  /* 0x000000110c1a7291 */ /* 0x000fe4000f8e48ff */
[----:B------:R-:W-:Y:S02]  /*3b60*/  USEL UR11, URZ, 0x1, UP1 ;  /* 0x00000001ff0b7887 */ /* 0x000fe40008800000 */
[----:B------:R-:W-:Y:S02]  /*3b70*/  USEL UR14, UR14, URZ, UP1 ;  /* 0x000000ff0e0e7287 */ /* 0x000fe40008800000 */
[----:B------:R-:W-:Y:S02]  /*3b80*/  ULEA UR28, UR12, UR10, 0x9 ;  /* 0x0000000a0c1c7291 */ /* 0x000fe4000f8e48ff */
[----:B------:R-:W-:Y:S01]  /*3b90*/  @UP0 ULEA UR4, UR14, UR6, 0x3 ;  /* 0x000000060e040291 */ /* 0x000fe2000f8e18ff */
[----:B------:R-:W-:Y:S01]  /*3ba0*/  LOP3.LUT R3, R3, UR11, RZ, 0x3c, !PT ;  /* 0x0000000b03037c12 */ /* 0x000fe2000f8e3cff */
[----:B------:R-:W-:Y:S02]  /*3bb0*/  UIADD3 UR36, UPT, UPT, UR26, 0x80, URZ ;  /* 0x000000801a247890 */ /* 0x000fe4000fffe0ff */
[----:B------:R-:W-:Y:S01]  /*3bc0*/  UIADD3 UR34, UPT, UPT, UR28, 0x2, URZ ;  /* 0x000000021c227890 */ /* 0x000fe2000fffe0ff */
[----:B--2---:R-:W-:Y:S01]  /*3bd0*/  @P0 SHF.L.U32 R0, R3, 0x1f, RZ ;  /* 0x0000001f03000819 */ /* 0x004fe200000006ff */
[----:B------:R-:W-:Y:S02]  /*3be0*/  UIADD3 UR32, UPT, UPT, UR26, 0x100, URZ ;  /* 0x000001001a207890 */ /* 0x000fe4000fffe0ff */
[----:B------:R-:W-:Y:S01]  /*3bf0*/  UIADD3 UR30, UPT, UPT, UR28, 0x4, URZ ;  /* 0x000000041c1e7890 */ /* 0x000fe2000fffe0ff */
[----:B------:R4:W2:Y:S01]  /*3c00*/  @P0 SYNCS.PHASECHK.TRANS64.TRYWAIT P2, [UR4], R0 ;  /* 0x00000000ff0005a7 */ /* 0x0008a20008041104 */
[----:B------:R-:W-:Y:S02]  /*3c10*/  ELECT P0, URZ, PT ;  /* 0x0000000000ff782f */ /* 0x000fe40003800000 */
[C---:B-----5:R-:W-:Y:S01]  /*3c20*/  @P1 R2UR.BROADCAST UR4, R4.reuse ;  /* 0x00000000040412ca */ /* 0x060fe200008e0000 */
[----:B------:R-:W-:Y:S10]  /*3c30*/  UIADD3 UR7, UPT, UPT, UR7, 0x68, URZ ;  /* 0x0000006807077890 */ /* 0x000ff4000fffe0ff */
[C---:B------:R-:W-:Y:S02]  /*3c40*/  @P0 R2UR.BROADCAST UR11, R4.reuse ;  /* 0x00000000040b02ca */ /* 0x040fe400008e0000 */
[----:B------:R-:W-:Y:S01]  /*3c50*/  ELECT P0, URZ, PT ;  /* 0x0000000000ff782f */ /* 0x000fe20003800000 */
[----:B------:R-:W-:Y:S01]  /*3c60*/  UMOV UR27, 0x40004040 ;  /* 0x40004040001b7882 */ /* 0x000fe20000000000 */
[----:B------:R-:W-:Y:S01]  /*3c70*/  UMOV UR29, 0x40004040 ;  /* 0x40004040001d7882 */ /* 0x000fe20000000000 */
[----:B------:R-:W-:Y:S01]  /*3c80*/  UMOV UR37, 0x40004040 ;  /* 0x4000404000257882 */ /* 0x000fe20000000000 */
[----:B------:R-:W-:Y:S01]  /*3c90*/  UMOV UR35, 0x40004040 ;  /* 0x4000404000237882 */ /* 0x000fe20000000000 */
[----:B------:R-:W-:Y:S01]  /*3ca0*/  UMOV UR33, 0x40004040 ;  /* 0x4000404000217882 */ /* 0x000fe20000000000 */
[----:B------:R-:W-:Y:S01]  /*3cb0*/  UMOV UR31, 0x40004040 ;  /* 0x40004040001f7882 */ /* 0x000fe20000000000 */
[----:B------:R-:W-:Y:S01]  /*3cc0*/  UMOV UR12, UR14 ;  /* 0x0000000e000c7c82 */ /* 0x000fe20008000000 */
[----:B------:R3:W-:Y:S01]  /*3cd0*/  UTCHMMA gdesc[UR28], gdesc[UR26], tmem[UR4], tmem[UR24], idesc[UR25], UP3 ;  /* 0x00ff181a1c0075ea */ /* 0x0007e20009800004 */
[----:B------:R-:W-:Y:S02]  /*3ce0*/  UPLOP3.LUT UP3, UPT, UPT, UPT, UPT, 0x80, 0x8 ;  /* 0x000000000008789c */ /* 0x000fe40003f6f070 */
[----:B------:R1:W-:Y:S01]  /*3cf0*/  UTCHMMA gdesc[UR34], gdesc[UR36], tmem[UR11], tmem[UR22], idesc[UR23], UPT ;  /* 0x00ff1624220075ea */ /* 0x0003e2000b80000b */
[----:B---3--:R-:W-:Y:S01]  /*3d00*/  UIADD3 UR26, UPT, UPT, UR26, 0x180, URZ ;  /* 0x000001801a1a7890 */ /* 0x008fe2000fffe0ff */
[C---:B------:R-:W-:Y:S02]  /*3d10*/  @P0 R2UR.BROADCAST UR4, R4.reuse ;  /* 0x00000000040402ca */ /* 0x040fe400008e0000 */
[----:B------:R-:W-:Y:S11]  /*3d20*/  ELECT P0, URZ, PT ;  /* 0x0000000000ff782f */ /* 0x000ff60003800000 */
[----:B------:R-:W-:Y:S02]  /*3d30*/  @!UPT UIADD3 URZ, UPT, UPT, URZ, URZ, URZ ;  /* 0x000000fffffff290 */ /* 0x000fe4000fffe0ff */
[----:B-1----:R-:W-:Y:S01]  /*3d40*/  @P0 R2UR.BROADCAST UR11, R4 ;  /* 0x00000000040b02ca */ /* 0x002fe200008e0000 */
[----:B------:R-:W-:Y:S01]  /*3d50*/  UIADD3 UR28, UPT, UPT, UR28, 0x6, URZ ;  /* 0x000000061c1c7890 */ /* 0x000fe2000fffe0ff */
[----:B------:R1:W-:Y:S11]  /*3d60*/  UTCHMMA gdesc[UR30], gdesc[UR32], tmem[UR4], tmem[UR20], idesc[UR21], UPT ;  /* 0x00ff14201e0075ea */ /* 0x0003f6000b800004 */
[----:B------:R4:W-:Y:S01]  /*3d70*/  UTCHMMA gdesc[UR28], gdesc[UR26], tmem[UR11], tmem[UR18], idesc[UR19], UPT ;  /* 0x00ff121a1c0075ea */ /* 0x0009e2000b80000b */
[----:B------:R4:W-:Y:S01]  /*3d80*/  UTCBAR.MULTICAST [UR7], URZ, UR9 ;  /* 0x000000ff070073e9 */ /* 0x0009e20008000809 */
[----:B-1----:R-:W-:Y:S02]  /*3d90*/  UIADD3 UR4, UPT, UPT, UR13, 0x1, URZ ;  /* 0x000000010d047890 */ /* 0x002fe4000fffe0ff */
[----:B------:R-:W-:Y:S02]  /*3da0*/  UIADD3 UR13, UPT, UPT, UR13, -0x1, URZ ;  /* 0xffffffff0d0d7890 */ /* 0x000fe4000fffe0ff */
[----:B------:R-:W-:Y:S09]  /*3db0*/  UISETP.GT.U32.AND UP0, UPT, UR4, 0x1, UPT ;  /* 0x000000010400788c */ /* 0x000ff2000bf04070 */
[----:B------:R-:W-:Y:S05]  /*3dc0*/  BRA.U UP0, `(.L_x_69) ;  /* 0xfffffffd00347547 */ /* 0x000fea000b83ffff */
.L_x_66:
[----:B------:R-:W-:Y:S01]  /*3dd0*/  UIADD3 UR15, UPT, UPT, UR15, 0x1, URZ ;  /* 0x000000010f0f7890 */ /* 0x000fe2000fffe0ff */
[----:B------:R-:W-:Y:S01]  /*3de0*/  LOP3.LUT R8, R8, 0x1, RZ, 0x3c, !PT ;  /* 0x0000000108087812 */ /* 0x000fe200078e3cff */
[----:B------:R-:W-:Y:S02]  /*3df0*/  UIADD3 UR8, UPT, UPT, UR8, 0x120, URZ ;  /* 0x0000012008087890 */ /* 0x000fe4000fffe0ff */
[----:B------:R-:W-:-:S04]  /*3e00*/  UISETP.NE.AND UP0, UPT, UR15, 0x2, UPT ;  /* 0x000000020f00788c */ /* 0x000fc8000bf05270 */
[----:B------:R-:W-:Y:S02]  /*3e10*/  USEL UR4, URZ, 0x1, UP0 ;  /* 0x00000001ff047887 */ /* 0x000fe40008000000 */
[----:B------:R-:W-:Y:S01]  /*3e20*/  USEL UR15, UR15, URZ, UP0 ;  /* 0x000000ff0f0f7287 */ /* 0x000fe20008000000 */
[----:B------:R3:W-:Y:S03]  /*3e30*/  UTCBAR [UR8], URZ ;  /* 0x000000ff080073e9 */ /* 0x0007e600080000ff */
[----:B------:R-:W-:Y:S01]  /*3e40*/  LOP3.LUT R9, R9, UR4, RZ, 0x3c, !PT ;  /* 0x0000000409097c12 */ /* 0x000fe2000f8e3cff */
[----:B------:R-:W-:Y:S07]  /*3e50*/  @P3 BRA `(.L_x_70) ;  /* 0xfffffff800a83947 */ /* 0x000fee000383ffff */
[----:B------:R-:W1:Y:S01]  /*3e60*/  S2UR UR4, SR_CgaCtaId ;  /* 0x00000000000479c3 */ /* 0x000e620000008800 */
[----:B------:R-:W-:Y:S01]  /*3e70*/  ELECT P0, URZ, PT ;  /* 0x0000000000ff782f */ /* 0x000fe20003800000 */
[----:B--2-4-:R-:W-:Y:S01]  /*3e80*/  IMAD.MOV.U32 R0, RZ, RZ, 0x1 ;  /* 0x00000001ff007424 */ /* 0x014fe200078e00ff */
[----:B------:R-:W-:Y:S01]  /*3e90*/  UIADD3 UR6, UPT, UPT, UR6, 0x130, URZ ;  /* 0x0000013006067890 */ /* 0x000fe2000fffe0ff */
[----:B------:R-:W-:Y:S01]  /*3ea0*/  SHF.L.U32 R3, R9, 0x1f, RZ ;  /* 0x0000001f09037819 */ /* 0x000fe200000006ff */
[----:B------:R-:W-:-:S03]  /*3eb0*/  UMOV UR5, 0x40 ;  /* 0x0000004000057882 */ /* 0x000fc60000000000 */
[----:B------:R-:W-:Y:S01]  /*3ec0*/  UVIRTCOUNT.DEALLOC.SMPOOL 0x80 ;  /* 0x000000800000784c */ /* 0x000fe20000000000 */
[----:B-1----:R-:W-:Y:S02]  /*3ed0*/  ULEA UR4, UR4, UR5, 0x18 ;  /* 0x0000000504047291 */ /* 0x002fe4000f8ec0ff */
[----:B------:R-:W-:-:S07]  /*3ee0*/  ULEA UR5, UR15, UR6, 0x3 ;  /* 0x000000060f057291 */ /* 0x000fce000f8e18ff */
[----:B------:R1:W-:Y:S02]  /*3ef0*/  @P0 STS.U8 [UR4+0x1c], R0 ;  /* 0x00001c00ff000988 */ /* 0x0003e40008000004 */
[----:B------:R-:W2:Y:S02]  /*3f00*/  SYNCS.PHASECHK.TRANS64.TRYWAIT P0, [UR5], R3 ;  /* 0x00000003ff0075a7 */ /* 0x000ea40008001105 */
[----:B-12---:R-:W-:Y:S05]  /*3f10*/  @!P0 BRA `(.L_x_71) ;  /* 0x0000003c00fc8947 */ /* 0x006fea0003800000 */
.L_x_162:
[----:B------:R-:W-:-:S04]  /*3f20*/  UIADD3 UR7, UPT, UPT, UR15, 0x1, URZ ;  /* 0x000000010f077890 */ /* 0x000fc8000fffe0ff */
[----:B------:R-:W-:-:S04]  /*3f30*/  UISETP.NE.AND UP0, UPT, UR7, 0x2, UPT ;  /* 0x000000020700788c */ /* 0x000fc8000bf05270 */
[----:B------:R-:W-:Y:S02]  /*3f40*/  USEL UR5, URZ, 0x1, UP0 ;  /* 0x00000001ff057887 */ /* 0x000fe40008000000 */
[----:B------:R-:W-:-:S04]  /*3f50*/  USEL UR7, UR7, URZ, UP0 ;  /* 0x000000ff07077287 */ /* 0x000fc80008000000 */
[----:B------:R-:W-:Y:S01]  /*3f60*/  ULEA UR7, UR7, UR6, 0x3 ;  /* 0x0000000607077291 */ /* 0x000fe2000f8e18ff */
[----:B-1----:R-:W-:-:S04]  /*3f70*/  LOP3.LUT R3, R9, UR5, RZ, 0x3c, !PT ;  /* 0x0000000509037c12 */ /* 0x002fc8000f8e3cff */
[----:B------:R-:W-:-:S04]  /*3f80*/  SHF.L.U32 R3, R3, 0x1f, RZ ;  /* 0x0000001f03037819 */ /* 0x000fc800000006ff */
[----:B------:R-:W1:Y:S02]  /*3f90*/  SYNCS.PHASECHK.TRANS64.TRYWAIT P0, [UR7], R3 ;  /* 0x00000003ff0075a7 */ /* 0x000e640008001107 */
[----:B-1----:R-:W-:Y:S05]  /*3fa0*/  @!P0 BRA `(.L_x_72) ;  /* 0x0000003c00f08947 */ /* 0x002fea0003800000 */
.L_x_164:
[----:B------:R-:W-:Y:S01]  /*3fb0*/  NOP ;  /* 0x0000000000007918 */ /* 0x000fe20000000000 */
[----:B-1----:R-:W1:Y:S01]  /*3fc0*/  LDS R0, [UR4+0x14] ;  /* 0x00001404ff007984 */ /* 0x002e620008000800 */
[----:B------:R-:W-:Y:S01]  /*3fd0*/  LOP3.LUT R2, R2, 0xffff, RZ, 0xc0, !PT ;  /* 0x0000ffff02027812 */ /* 0x000fe200078ec0ff */
[----:B------:R-:W-:Y:S02]  /*3fe0*/  IMAD.MOV.U32 R3, RZ, RZ, 0xffff ;  /* 0x0000ffffff037424 */ /* 0x000fe400078e00ff */
[----:B------:R-:W-:Y:S01]  /*3ff0*/  IMAD.MOV.U32 R5, RZ, RZ, 0x1 ;  /* 0x00000001ff057424 */ /* 0x000fe200078e00ff */
[----:B------:R-:W-:-:S04]  /*4000*/  SHF.R.U32.HI R2, RZ, 0x5, R2 ;  /* 0x00000005ff027819 */ /* 0x000fc80000011602 */
[-C--:B------:R-:W-:Y:S02]  /*4010*/  SHF.L.U32 R3, R3, R2.reuse, RZ ;  /* 0x0000000203037219 */ /* 0x080fe400000006ff */
[----:B------:R-:W-:Y:S02]  /*4020*/  SHF.L.U32 R5, R5, R2, RZ ;  /* 0x0000000205057219 */ /* 0x000fe400000006ff */
[----:B-1----:R-:W-:-:S04]  /*4030*/  LOP3.LUT R0, R0, R3, RZ, 0xc0, !PT ;  /* 0x0000000300007212 */ /* 0x002fc800078ec0ff */
[----:B------:R-:W-:-:S13]  /*4040*/  ISETP.NE.AND P0, PT, R0, R3, PT ;  /* 0x000000030000720c */ /* 0x000fda0003f05270 */
[----:B------:R-:W-:Y:S05]  /*4050*/  @P0 BRA `(.L_x_73) ;  /* 0x00000000005c0947 */ /* 0x000fea0003800000 */
[----:B------:R-:W1:Y:S02]  /*4060*/  LDS R0, [UR4+0x18] ;  /* 0x00001804ff007984 */ /* 0x000e640008000800 */
[----:B-1----:R-:W-:-:S04]  /*4070*/  LOP3.LUT R0, R0, R5, RZ, 0xc0, !PT ;  /* 0x0000000500007212 */ /* 0x002fc800078ec0ff */
[----:B------:R-:W-:-:S13]  /*4080*/  ISETP.NE.AND P0, PT, R0, R5, PT ;  /* 0x000000050000720c */ /* 0x000fda0003f05270 */
[----:B------:R-:W-:Y:S05]  /*4090*/  @P0 BRA `(.L_x_74) ;  /* 0x0000000000400947 */ /* 0x000fea0003800000 */
[----:B---3--:R-:W-:Y:S01]  /*40a0*/  R2UR UR8, R3 ;  /* 0x00000000030872ca */ /* 0x008fe200000e0000 */
[----:B------:R-:W1:Y:S01]  /*40b0*/  S2R R2, SR_LANEID ;  /* 0x0000000000027919 */ /* 0x000e620000000000 */
[----:B------:R-:W-:Y:S01]  /*40c0*/  LOP3.LUT R5, RZ, R5, RZ, 0x33, !PT ;  /* 0x00000005ff057212 */ /* 0x000fe200078e33ff */
[----:B------:R-:W-:Y:S02]  /*40d0*/  VOTEU.ANY UR7, UPT, PT ;  /* 0x0000000000077886 */ /* 0x000fe400038e0100 */
[----:B------:R-:W-:Y:S01]  /*40e0*/  UFLO.U32 UR7, UR7 ;  /* 0x00000007000772bd */ /* 0x000fe200080e0000 */
[----:B------:R-:W2:Y:S07]  /*40f0*/  REDUX UR5, R5 ;  /* 0x00000000050573c4 */ /* 0x000eae0000000000 */
[----:B------:R-:W-:-:S06]  /*4100*/  ULOP3.LUT UR8, URZ, UR8, URZ, 0x33, !UPT ;  /* 0x00000008ff087292 */ /* 0x000fcc000f8e33ff */
[----:B------:R-:W-:-:S04]  /*4110*/  IMAD.U32 R0, RZ, RZ, UR8 ;  /* 0x00000008ff007e24 */ /* 0x000fc8000f8e00ff */
[----:B------:R-:W3:Y:S02]  /*4120*/  REDUX UR6, R0 ;  /* 0x00000000000673c4 */ /* 0x000ee40000000000 */
[----:B------:R4:W-:Y:S01]  /*4130*/  UTCATOMSWS.AND URZ, UR8 ;  /* 0x0000000800ff79e3 */ /* 0x0009e20008000000 */
[----:B-1----:R-:W-:Y:S01]  /*4140*/  ISETP.EQ.U32.AND P0, PT, R2, UR7, PT ;  /* 0x0000000702007c0c */ /* 0x002fe2000bf02070 */
[----:B--2---:R-:W-:Y:S02]  /*4150*/  IMAD.U32 R2, RZ, RZ, UR5 ;  /* 0x00000005ff027e24 */ /* 0x004fe4000f8e00ff */
[----:B---3--:R-:W-:-:S10]  /*4160*/  IMAD.U32 R3, RZ, RZ, UR6 ;  /* 0x00000006ff037e24 */ /* 0x008fd4000f8e00ff */
[----:B------:R4:W-:Y:S04]  /*4170*/  @P0 ATOMS.AND RZ, [UR4+0x14], R3 ;  /* 0x00001403ffff098c */ /* 0x0009e8000a800004 */
[----:B------:R4:W-:Y:S01]  /*4180*/  @P0 ATOMS.AND RZ, [UR4+0x18], R2 ;  /* 0x00001802ffff098c */ /* 0x0009e2000a800004 */
[----:B------:R-:W-:Y:S05]  /*4190*/  BRA `(.L_x_75) ;  /* 0x0000000000147947 */ /* 0x000fea0003800000 */
.L_x_74:
[----:B------:R-:W-:Y:S02]  /*41a0*/  MOV R2, 0x41c0 ;  /* 0x000041c000027802 */ /* 0x000fe40000000f00 */
[----:B---3-5:R-:W-:Y:S05]  /*41b0*/  CALL.REL.NOINC `($__internal_0_$__cuda_sm10x_tcgen05_guardrail_trap_col_being_dealloced_not_returned_by_alloc) ;  /* 0x0000004000687944 */ /* 0x028fea0003c00000 */
[----:B------:R-:W-:Y:S05]  /*41c0*/  BRA `(.L_x_75) ;  /* 0x0000000000087947 */ /* 0x000fea0003800000 */
.L_x_73:
[----:B------:R-:W-:Y:S02]  /*41d0*/  MOV R2, 0x41f0 ;  /* 0x000041f000027802 */ /* 0x000fe40000000f00 */
[----:B---3-5:R-:W-:Y:S05]  /*41e0*/  CALL.REL.NOINC `($__internal_2_$__cuda_sm10x_tcgen05_guardrail_trap_unallocated_columns_being_dealloced) ;  /* 0x0000004000747944 */ /* 0x028fea0003c00000 */
.L_x_75:
[----:B------:R-:W-:Y:S01]  /*41f0*/  NOP ;  /* 0x0000000000007918 */ /* 0x000fe20000000000 */
[----:B----4-:R-:W-:Y:S05]  /*4200*/  EXIT ;  /* 0x000000000000794d */ /* 0x010fea0003800000 */
.L_x_59:
[----:B------:R-:W-:-:S09]  /*4210*/  UISETP.NE.OR UP6, UPT, UR4, 0x3, !UP6 ;  /* 0x000000030400788c */ /* 0x000fd2000f7c5670 */
[----:B------:R-:W-:Y:S05]  /*4220*/  BRA.U UP6, `(.L_x_76) ;  /* 0x0000000d06f07547 */ /* 0x000fea000b800000 */
[----:B------:R-:W2:Y:S01]  /*4230*/  LDC.64 R24, c[0x0][0x988] ;  /* 0x00026200ff187b82 */ /* 0x000ea20000000a00 */
[----:B------:R-:W3:Y:S01]  /*4240*/  LDCU.64 UR6, c[0x0][0x888] ;  /* 0x00011100ff0677ac */ /* 0x000ee20008000a00 */
[----:B------:R-:W-:Y:S02]  /*4250*/  IMAD.MOV.U32 R38, RZ, RZ, 0x1 ;  /* 0x00000001ff267424 */ /* 0x000fe400078e00ff */
[----:B------:R-:W-:Y:S01]  /*4260*/  IMAD.MOV.U32 R34, RZ, RZ, RZ ;  /* 0x000000ffff227224 */ /* 0x000fe200078e00ff */
[----:B------:R-:W4:Y:S03]  /*4270*/  LDCU.64 UR4, c[0x0][0x890] ;  /* 0x00011200ff0477ac */ /* 0x000f260008000a00 */
[----:B------:R-:W1:Y:S01]  /*4280*/  LDC.64 R22, c[0x0][0x980] ;  /* 0x00026000ff167b82 */ /* 0x000e620000000a00 */
[----:B------:R-:W-:Y:S01]  /*4290*/  UMOV UR15, 0x400 ;  /* 0x00000400000f7882 */ /* 0x000fe20000000000 */
[----:B------:R-:W-:-:S02]  /*42a0*/  USEL UR16, URZ, 0x1, UP5 ;  /* 0x00000001ff107887 */ /* 0x000fc4000a800000 */
[----:B------:R-:W-:Y:S02]  /*42b0*/  ULEA UR15, UR45, UR15, 0x18 ;  /* 0x0000000f2d0f7291 */ /* 0x000fe4000f8ec0ff */
[----:B------:R-:W-:Y:S02]  /*42c0*/  UPLOP3.LUT UP2, UPT, UPT, UPT, UPT, 0x40, 0x4 ;  /* 0x000000000004789c */ /* 0x000fe40003f4e870 */
[----:B------:R-:W1:Y:S01]  /*42d0*/  LDC R0, c[0x0][0xb30] ;  /* 0x0002cc00ff007b82 */ /* 0x000e620000000800 */
[----:B------:R-:W-:Y:S02]  /*42e0*/  UIADD3 UR14, UPT, UPT, UR15, 0x118, URZ ;  /* 0x000001180f0e7890 */ /* 0x000fe4000fffe0ff */
[----:B---3--:R-:W-:Y:S02]  /*42f0*/  UISETP.NE.U32.AND UP1, UPT, UR6, URZ, UPT ;  /* 0x000000ff0600728c */ /* 0x008fe4000bf25070 */
[----:B------:R-:W-:Y:S02]  /*4300*/  UPRMT UR14, URZ, 0x654, UR14 ;  /* 0x00000654ff0e7896 */ /* 0x000fe4000800000e */
[----:B------:R-:W-:Y:S01]  /*4310*/  UISETP.NE.AND.EX UP1, UPT, UR7, URZ, UPT, UP1 ;  /* 0x000000ff0700728c */ /* 0x000fe2000bf25310 */
[----:B-----5:R-:W3:Y:S01]  /*4320*/  LDC R33, c[0x0][0x370] ;  /* 0x0000dc00ff217b82 */ /* 0x020ee20000000800 */
[C---:B--2---:R-:W-:Y:S01]  /*4330*/  ISETP.NE.AND P0, PT, R25.reuse, 0x1, PT ;  /* 0x000000011900780c */ /* 0x044fe20003f05270 */
[----:B----4-:R-:W-:Y:S01]  /*4340*/  UISETP.NE.U32.AND UP5, UPT, UR4, URZ, UPT ;  /* 0x000000ff0400728c */ /* 0x010fe2000bfa5070 */
[----:B------:R-:W-:Y:S01]  /*4350*/  R2UR UR6, R25 ;  /* 0x00000000190672ca */ /* 0x000fe200000e0000 */
[----:B------:R-:W-:Y:S01]  /*4360*/  IMAD.MOV.U32 R25, RZ, RZ, 0x1000 ;  /* 0x00001000ff197424 */ /* 0x000fe200078e00ff */
[----:B------:R-:W-:Y:S01]  /*4370*/  UMOV UR17, URZ ;  /* 0x000000ff00117c82 */ /* 0x000fe20008000000 */
[----:B------:R-:W-:-:S02]  /*4380*/  UISETP.NE.AND.EX UP5, UPT, UR5, URZ, UPT, UP5 ;  /* 0x000000ff0500728c */ /* 0x000fc4000bfa5350 */
[----:B------:R-:W2:Y:S01]  /*4390*/  LDC R2, c[0x0][0xb0c] ;  /* 0x0002c300ff027b82 */ /* 0x000ea20000000800 */
[----:B-1----:R-:W-:-:S05]  /*43a0*/  R2UR UR7, R22 ;  /* 0x00000000160772ca */ /* 0x002fca00000e0000 */
[----:B------:R-:W-:Y:S02]  /*43b0*/  VOTEU.ANY UP4, P0 ;  /* 0x0000000000ff7886 */ /* 0x000fe40000080100 */
[----:B------:R-:W1:Y:S01]  /*43c0*/  LDC R27, c[0x0][0xb20] ;  /* 0x0002c800ff1b7b82 */ /* 0x000e620000000800 */
[----:B------:R-:W-:-:S07]  /*43d0*/  ISETP.NE.AND P1, PT, R0, 0x1, PT ;  /* 0x000000010000780c */ /* 0x000fce0003f25270 */
[----:B------:R-:W4:Y:S08]  /*43e0*/  LDC.64 R36, c[0x0][0x348] ;  /* 0x0000d200ff247b82 */ /* 0x000f300000000a00 */
[----:B------:R-:W1:Y:S08]  /*43f0*/  LDC.64 R16, c[0x0][0xb10] ;  /* 0x0002c400ff107b82 */ /* 0x000e700000000a00 */
[----:B------:R-:W1:Y:S08]  /*4400*/  LDC.64 R6, c[0x0][0xb18] ;  /* 0x0002c600ff067b82 */ /* 0x000e700000000a00 */
[----:B------:R-:W1:Y:S08]  /*4410*/  LDC.64 R4, c[0x0][0xb28] ;  /* 0x0002ca00ff047b82 */ /* 0x000e700000000a00 */
[----:B------:R-:W1:Y:S08]  /*4420*/  LDC.64 R20, c[0x0][0x990] ;  /* 0x00026400ff147b82 */ /* 0x000e700000000a00 */
[----:B--23--:R-:W1:Y:S02]  /*4430*/  LDC R32, c[0x0][0x374] ;  /* 0x0000dd00ff207b82 */ /* 0x00ce640000000800 */
.L_x_85:
[----:B------:R-:W-:Y:S04]  /*4440*/  SHF.L.U32 R3, R34, 0x1f, RZ ;  /* 0x0000001f22037819 */ /* 0x000fe800000006ff */
[----:B--2---:R-:W2:Y:S02]  /*4450*/  SYNCS.PHASECHK.TRANS64.TRYWAIT P0, [UR15+0x110], R3 ;  /* 0x00011003ff0075a7 */ /* 0x004ea4000800110f */
[----:B--2---:R-:W-:Y:S05]  /*4460*/  @!P0 BRA `(.L_x_77) ;  /* 0x0000003800d88947 */ /* 0x004fea0003800000 */
.L_x_166:
[----:B------:R-:W3:Y:S01]  /*4470*/  LDS.128 R28, [UR15+0x150] ;  /* 0x0001500fff1c7984 */ /* 0x000ee20008000c00 */
[----:B------:R-:W-:Y:S01]  /*4480*/  ISETP.GE.AND P0, PT, R26, 0x1, PT ;  /* 0x000000011a00780c */ /* 0x000fe20003f06270 */
[----:B------:R-:W-:Y:S01]  /*4490*/  @!PT LDS RZ, [RZ] ;  /* 0x00000000fffff984 */ /* 0x000fe20000000800 */
[----:B------:R-:W-:Y:S01]  /*44a0*/  @!PT LDS RZ, [RZ] ;  /* 0x00000000fffff984 */ /* 0x000fe20000000800 */
[----:B------:R-:W-:Y:S01]  /*44b0*/  @!PT LDS RZ, [RZ] ;  /* 0x00000000fffff984 */ /* 0x000fe20000000800 */
[----:B------:R-:W-:Y:S01]  /*44c0*/  @!PT LDS RZ, [RZ] ;  /* 0x00000000fffff984 */ /* 0x000fe20000000800 */
[----:B------:R5:W-:Y:S06]  /*44d0*/  MEMBAR.ALL.CTA ;  /* 0x0000000000007992 */ /* 0x000bec0000008000 */
[----:B-----5:R-:W5:Y:S02]  /*44e0*/  FENCE.VIEW.ASYNC.S ;  /* 0x00000000000073c6 */ /* 0x020f640000000000 */
[----:B-----5:R-:W-:Y:S01]  /*44f0*/  SYNCS.ARRIVE.TRANS64.RED.A1T0 RZ, [UR14], RZ ;  /* 0x000000ffffff79a7 */ /* 0x020fe2000810040e */
[----:B---3--:R-:W-:Y:S11]  /*4500*/  LOP3.LUT P3, RZ, R30, 0x1, RZ, 0xc0, !PT ;  /* 0x000000011eff7812 */ /* 0x008ff6000786c0ff */
[----:B------:R-:W-:Y:S02]  /*4510*/  @!UPT UIADD3 URZ, UPT, UPT, URZ, URZ, URZ ;  /* 0x000000fffffff290 */ /* 0x000fe4000fffe0ff */
[----:B------:R-:W-:Y:S02]  /*4520*/  @P3 MOV R13, R28 ;  /* 0x0000001c000d3202 */ /* 0x000fe40000000f00 */
[----:B------:R-:W-:Y:S01]  /*4530*/  @P3 LOP3.LUT R8, R29, 0xffff, RZ, 0xc0, !PT ;  /* 0x0000ffff1d083812 */ /* 0x000fe200078ec0ff */
[----:B------:R-:W-:Y:S06]  /*4540*/  @!P0 BRA `(.L_x_78) ;  /* 0x0000000000a48947 */ /* 0x000fec0003800000 */
[----:B-1----:R-:W-:Y:S01]  /*4550*/  IMAD.HI.U32 R42, R32, R7, RZ ;  /* 0x00000007202a7227 */ /* 0x002fe200078e00ff */
[----:B------:R-:W-:Y:S02]  /*4560*/  ISETP.NE.AND P0, PT, R6, 0x1, PT ;  /* 0x000000010600780c */ /* 0x000fe40003f05270 */
[----:B------:R-:W-:Y:S01]  /*4570*/  ISETP.NE.AND P2, PT, R26, 0x1, PT ;  /* 0x000000011a00780c */ /* 0x000fe20003f45270 */
[-C--:B------:R-:W-:Y:S01]  /*4580*/  IMAD.HI.U32 R40, R33, R16.reuse, RZ ;  /* 0x0000001021287227 */ /* 0x080fe200078e00ff */
[----:B------:R-:W-:Y:S02]  /*4590*/  SHF.R.U32.HI R39, RZ, R27, R42 ;  /* 0x0000001bff277219 */ /* 0x000fe4000001162a */
[----:B------:R-:W-:Y:S01]  /*45a0*/  ISETP.NE.AND P4, PT, R2, 0x1, PT ;  /* 0x000000010200780c */ /* 0x000fe20003f85270 */
[----:B------:R-:W-:Y:S01]  /*45b0*/  IMAD.HI.U32 R46, R8, R7, RZ ;  /* 0x00000007082e7227 */ /* 0x000fe200078e00ff */
[----:B------:R-:W-:Y:S02]  /*45c0*/  SHF.R.U32.HI R40, RZ, R17, R40 ;  /* 0x00000011ff287219 */ /* 0x000fe40000011628 */
[----:B--2---:R-:W-:Y:S01]  /*45d0*/  SEL R3, R32, R39, !P0 ;  /* 0x0000002720037207 */ /* 0x004fe20004000000 */
[----:B------:R-:W-:Y:S01]  /*45e0*/  IMAD.HI.U32 R42, R13, R16, RZ ;  /* 0x000000100d2a7227 */ /* 0x000fe200078e00ff */
[----:B------:R-:W-:Y:S02]  /*45f0*/  SEL R11, R33, R40, !P4 ;  /* 0x00000028210b7207 */ /* 0x000fe40006000000 */
[----:B------:R-:W-:Y:S01]  /*4600*/  SHF.R.U32.HI R39, RZ, R27, R46 ;  /* 0x0000001bff277219 */ /* 0x000fe2000001162e */
[-C--:B------:R-:W-:Y:S01]  /*4610*/  IMAD.HI.U32 R44, R3, R4.reuse, RZ ;  /* 0x00000004032c7227 */ /* 0x080fe200078e00ff */
[----:B------:R-:W-:Y:S02]  /*4620*/  SHF.R.U32.HI R42, RZ, R17, R42 ;  /* 0x00000011ff2a7219 */ /* 0x000fe4000001162a */
[----:B------:R-:W-:Y:S01]  /*4630*/  SEL R9, R8, R39, !P0 ;  /* 0x0000002708097207 */ /* 0x000fe20004000000 */
[-C--:B------:R-:W-:Y:S01]  /*4640*/  IMAD.HI.U32 R40, R11, R4.reuse, RZ ;  /* 0x000000040b287227 */ /* 0x080fe200078e00ff */
[-C--:B------:R-:W-:Y:S03]  /*4650*/  @P2 SHF.R.U32.HI R3, RZ, R5.reuse, R44 ;  /* 0x00000005ff032219 */ /* 0x080fe6000001162c */
[----:B------:R-:W-:Y:S01]  /*4660*/  IMAD.HI.U32 R14, R9, R4, RZ ;  /* 0x00000004090e7227 */ /* 0x000fe200078e00ff */
[----:B------:R-:W-:Y:S03]  /*4670*/  @P2 SHF.R.U32.HI R11, RZ, R5, R40 ;  /* 0x00000005ff0b2219 */ /* 0x000fe60000011628 */
[C---:B------:R-:W-:Y:S01]  /*4680*/  IMAD R10, R26.reuse, R3, RZ ;  /* 0x000000031a0a7224 */ /* 0x040fe200078e02ff */
[----:B------:R-:W-:Y:S01]  /*4690*/  SEL R3, R13, R42, !P4 ;  /* 0x0000002a0d037207 */ /* 0x000fe20006000000 */
[C---:B------:R-:W-:Y:S01]  /*46a0*/  IMAD R12, R26.reuse, R11, RZ ;  /* 0x0000000b1a0c7224 */ /* 0x040fe200078e02ff */
[-C--:B------:R-:W-:Y:S02]  /*46b0*/  SHF.R.U32.HI R14, RZ, R5.reuse, R14 ;  /* 0x00000005ff0e7219 */ /* 0x080fe4000001160e */
[C---:B------:R-:W-:Y:S02]  /*46c0*/  ISETP.GE.AND P0, PT, R9.reuse, R10, PT ;  /* 0x0000000a0900720c */ /* 0x040fe40003f06270 */
[----:B------:R-:W-:Y:S02]  /*46d0*/  SEL R15, R9, R14, !P2 ;  /* 0x0000000e090f7207 */ /* 0x000fe40005000000 */
[C---:B------:R-:W-:Y:S03]  /*46e0*/  ISETP.GE.OR P0, PT, R3.reuse, R12, P0 ;  /* 0x0000000c0300720c */ /* 0x040fe60000706670 */
[----:B------:R-:W-:Y:S04]  /*46f0*/  IMAD.MOV R14, RZ, RZ, -R15 ;  /* 0x000000ffff0e7224 */ /* 0x000fe800078e0a0f */
[----:B------:R-:W-:Y:S06]  /*4700*/  IMAD R14, R26, R14, R9 ;  /* 0x0000000e1a0e7224 */ /* 0x000fec00078e0209 */
[C---:B------:R-:W-:Y:S05]  /*4710*/  @!P0 IMAD.HI.U32 R10, R3.reuse, R4, RZ ;  /* 0x00000004030a8227 */ /* 0x040fea00078e00ff */
[----:B------:R-:W-:Y:S04]  /*4720*/  @!P0 SHF.R.U32.HI R10, RZ, R5, R10 ;  /* 0x00000005ff0a8219 */ /* 0x000fe8000001160a */
[----:B------:R-:W-:Y:S01]  /*4730*/  @!P0 SEL R0, R3, R10, !P2 ;  /* 0x0000000a03008207 */ /* 0x000fe20005000000 */
[----:B------:R-:W-:Y:S03]  /*4740*/  IMAD.MOV R10, RZ, RZ, -R3 ;  /* 0x000000ffff0a7224 */ /* 0x000fe600078e0a03 */
[----:B------:R-:W-:Y:S01]  /*4750*/  @!P0 IADD3 R15, PT, PT, R15, -R0, RZ ;  /* 0x800000000f0f8210 */ /* 0x000fe20007ffe0ff */
[----:B------:R-:W-:Y:S01]  /*4760*/  @!P0 IMAD R0, R11, R14, R0 ;  /* 0x0000000e0b008224 */ /* 0x000fe200078e0200 */
[----:B------:R-:W-:Y:S01]  /*4770*/  IADD3 R11, PT, PT, -R9, RZ, RZ ;  /* 0x000000ff090b7210 */ /* 0x000fe20007ffe1ff */
[----:B------:R-:W-:Y:S02]  /*4780*/  IMAD R13, R2, R10, R13 ;  /* 0x0000000a020d7224 */ /* 0x000fe400078e020d */
[----:B------:R-:W-:Y:S02]  /*4790*/  @!P0 IMAD R9, R15, R26, R3 ;  /* 0x0000001a0f098224 */ /* 0x000fe400078e0203 */
[----:B------:R-:W-:Y:S02]  /*47a0*/  @!P0 IMAD.MOV.U32 R3, RZ, RZ, R0 ;  /* 0x000000ffff038224 */ /* 0x000fe400078e0000 */
[----:B------:R-:W-:Y:S02]  /*47b0*/  IMAD R8, R6, R11, R8 ;  /* 0x0000000b06087224 */ /* 0x000fe400078e0208 */
[----:B------:R-:W-:Y:S02]  /*47c0*/  IMAD R13, R3, R2, R13 ;  /* 0x00000002030d7224 */ /* 0x000fe400078e020d */
[----:B------:R-:W-:Y:S02]  /*47d0*/  IMAD R8, R9, R6, R8 ;  /* 0x0000000609087224 */ /* 0x000fe400078e0208 */
.L_x_78:
[----:B------:R-:W-:Y:S05]  /*47e0*/  BRA.U UP2, `(.L_x_79) ;  /* 0x0000000102107547 */ /* 0x000fea000b800000 */
[----:B--2---:R-:W-:Y:S04]  /*47f0*/  MOV R0, UR16 ;  /* 0x0000001000007c02 */ /* 0x004fe80008000f00 */
[----:B------:R-:W-:Y:S04]  /*4800*/  SHF.L.U32 R3, R0, 0x1f, RZ ;  /* 0x0000001f00037819 */ /* 0x000fe800000006ff */
[----:B------:R-:W2:Y:S02]  /*4810*/  SYNCS.PHASECHK.TRANS64.TRYWAIT P0, [UR15+0x108], R3 ;  /* 0x00010803ff0075a7 */ /* 0x000ea4000800110f */
[----:B--2---:R-:W-:Y:S05]  /*4820*/  @!P0 BRA `(.L_x_80) ;  /* 0x0000003800008947 */ /* 0x004fea0003800000 */
.L_x_79:
[----:B------:R-:W-:Y:S02]  /*4830*/  R2UR UR10, R18 ;  /* 0x00000000120a72ca */ /* 0x000fe400000e0000 */
[----:B------:R-:W-:Y:S04]  /*4840*/  ISETP.NE.U32.AND P0, PT, RZ, UR4, PT ;  /* 0x00000004ff007c0c */ /* 0x000fe8000bf05070 */
[----:B------:R-:W-:Y:S07]  /*4850*/  ISETP.NE.AND.EX P0, PT, RZ, UR5, PT, P0 ;  /* 0x00000005ff007c0c */ /* 0x000fee000bf05300 */
[----:B------:R-:W-:Y:S01]  /*4860*/  USHF.L.U32 UR10, UR10, 0x6, URZ ;  /* 0x000000060a0a7899 */ /* 0x000fe200080006ff */
[----:B------:R-:W-:Y:S11]  /*4870*/  BRA.U !UP5, `(.L_x_81) ;  /* 0x000000010d347547 */ /* 0x000ff6000b800000 */
[----:B------:R-:W-:Y:S01]  /*4880*/  UPLOP3.LUT UP0, UPT, UPT, UPT, UP1, 0x80, 0x8 ;  /* 0x000000000008789c */ /* 0x000fe20003f0f010 */
[----:B--2---:R-:W-:Y:S02]  /*4890*/  HFMA2 R0, -RZ, RZ, 0, 5.9604644775390625e-08 ;  /* 0x00000001ff007431 */ /* 0x004fe400000001ff */
[----:B------:R-:W-:Y:S03]  /*48a0*/  IMAD.MOV.U32 R63, RZ, RZ, 0x1 ;  /* 0x00000001ff3f7424 */ /* 0x000fe600078e00ff */
[----:B------:R-:W-:Y:S05]  /*48b0*/  PLOP3.LUT P2, PT, PT, PT, UP0, 0x80, 0x8 ;  /* 0x000000000008781c */ /* 0x000fea0003f4f008 */
[----:B------:R-:W2:Y:S01]  /*48c0*/  @UP0 LDCU.64 UR12, c[0x0][0x888] ;  /* 0x00011100ff0c07ac */ /* 0x000ea20008000a00 */
[----:B------:R-:W-:Y:S07]  /*48d0*/  @UP0 UIMAD UR8, UR60, UR4, URZ ;  /* 0x000000043c0802a4 */ /* 0x000fee000f8e02ff */
[----:B------:R-:W-:Y:S01]  /*48e0*/  @!P2 PRMT R63, R0, 0x7610, R63 ;  /* 0x00007610003fa816 */ /* 0x000fe2000000003f */
[----:B--2---:R-:W-:Y:S03]  /*48f0*/  @UP0 UIMAD.WIDE UR12, UR8, 0x4, UR12 ;  /* 0x00000004080c08a5 */ /* 0x004fe6000f8e020c */
[----:B------:R-:W2:Y:S03]  /*4900*/  @!UP0 LDCU UR8, c[0x0][0x880] ;  /* 0x00011000ff0887ac */ /* 0x000ea60008000800 */
[----:B------:R-:W-:Y:S01]  /*4910*/  IMAD.U32 R10, RZ, RZ, UR12 ;  /* 0x0000000cff0a7e24 */ /* 0x000fe2000f8e00ff */
[----:B------:R-:W-:Y:S05]  /*4920*/  MOV R11, UR13 ;  /* 0x0000000d000b7c02 */ /* 0x000fea0008000f00 */
[----:B------:R3:W5:Y:S02]  /*4930*/  @P2 LDG.E R35, desc[UR48][R10.64] ;  /* 0x000000300a232981 */ /* 0x000764000c1e1900 */
[----:B--23--:R-:W-:Y:S07]  /*4940*/  @!P2 IMAD.U32 R35, RZ, RZ, UR8 ;  /* 0x00000008ff23ae24 */ /* 0x00cfee000f8e00ff */
.L_x_81:
[----:B-----5:R-:W-:Y:S01]  /*4950*/  @!P0 FSETP.EQ.AND P4, PT, R35, RZ, PT ;  /* 0x000000ff2300820b */ /* 0x020fe20003f82000 */
[----:B------:R-:W-:Y:S01]  /*4960*/  @!UPT UIADD3 URZ, UPT, UPT, URZ, URZ, URZ ;  /* 0x000000fffffff290 */ /* 0x000fe2000fffe0ff */
[----:B------:R-:W-:Y:S11]  /*4970*/  @!P0 BRA `(.L_x_82) ;  /* 0x0000000000148947 */ /* 0x000ff60003800000 */
[----:B------:R-:W-:Y:S02]  /*4980*/  LOP3.LUT P0, RZ, R63, 0xff, RZ, 0xc0, !PT ;  /* 0x000000ff3fff7812 */ /* 0x000fe4000780c0ff */
[----:B------:R-:W-:Y:S04]  /*4990*/  PLOP3.LUT P4, PT, PT, PT, UP0, 0x80, 0x8 ;  /* 0x000000000008781c */ /* 0x000fe80003f8f008 */
[----:B------:R-:W-:Y:S07]  /*49a0*/  PLOP3.LUT P4, PT, P4, PT, PT, 0x8, 0x80 ;  /* 0x000000000080781c */ /* 0x000fee000278e170 */
[----:B------:R-:W-:Y:S11]  /*49b0*/  @P0 FSETP.EQ.AND P4, PT, R35, RZ, PT ;  /* 0x000000ff2300020b */ /* 0x000ff60003f82000 */
[----:B------:R-:W-:Y:S02]  /*49c0*/  @!UPT UIADD3 URZ, UPT, UPT, URZ, URZ, URZ ;  /* 0x000000fffffff290 */ /* 0x000fe4000fffe0ff */
.L_x_82:
[----:B--2---:R-:W-:Y:S01]  /*49d0*/  SHF.L.U32 R0, R38, 0x1f, RZ ;  /* 0x0000001f26007819 */ /* 0x004fe200000006ff */
[----:B------:R-:W-:Y:S01]  /*49e0*/  ULEA UR19, UR17, UR15, 0x3 ;  /* 0x0000000f11137291 */ /* 0x000fe2000f8e18ff */
[----:B------:R-:W-:Y:S01]  /*49f0*/  ISETP.NE.AND P0, PT, R22, 0x1, PT ;  /* 0x000000011600780c */ /* 0x000fe20003f05270 */
[----:B------:R-:W-:Y:S04]  /*4a00*/  IMAD.SHL.U32 R10, R19, 0x40, RZ ;  /* 0x00000040130a7824 */ /* 0x000fe800078e00ff */
[C---:B------:R-:W-:Y:S01]  /*4a10*/  IMAD.HI.U32 R11, R10.reuse, R23, RZ ;  /* 0x000000170a0b7227 */ /* 0x040fe200078e00ff */
[C---:B------:R-:W-:Y:S02]  /*4a20*/  R2UR UR11, R10.reuse ;  /* 0x000000000a0b72ca */ /* 0x040fe400000e0000 */
[----:B------:R-:W2:Y:S02]  /*4a30*/  SYNCS.PHASECHK.TRANS64.TRYWAIT P2, [UR19+0xe8], R0 ;  /* 0x0000e800ff0075a7 */ /* 0x000ea40008041113 */
[----:B------:R-:W-:Y:S04]  /*4a40*/  SHF.R.U32.HI R11, RZ, R24, R11 ;  /* 0x00000018ff0b7219 */ /* 0x000fe8000001160b */
[----:B------:R-:W-:Y:S02]  /*4a50*/  SEL R11, R10, R11, !P0 ;  /* 0x0000000b0a0b7207 */ /* 0x000fe40004000000 */
[----:B------:R-:W-:Y:S02]  /*4a60*/  ELECT P0, URZ, PT ;  /* 0x0000000000ff782f */ /* 0x000fe40003800000 */
[C---:B------:R-:W-:Y:S01]  /*4a70*/  R2UR UR8, R11.reuse ;  /* 0x000000000b0872ca */ /* 0x040fe200000e0000 */
[C---:B-1----:R-:W-:Y:S01]  /*4a80*/  IMAD.HI.U32 R12, R11.reuse, R20, RZ ;  /* 0x000000140b0c7227 */ /* 0x042fe200078e00ff */
[----:B------:R-:W-:Y:S02]  /*4a90*/  PLOP3.LUT P4, PT, P4, P0, PT, 0xf2, 0x2f ;  /* 0x00000000002f781c */ /* 0x000fe40002781e72 */
[----:B------:R-:W-:Y:S01]  /*4aa0*/  R2UR UR12, R11 ;  /* 0x000000000b0c72ca */ /* 0x000fe200000e0000 */
[----:B------:R-:W-:Y:S01]  /*4ab0*/  IMAD.MOV R9, RZ, RZ, -R11 ;  /* 0x000000ffff097224 */ /* 0x000fe200078e0a0b */
[----:B------:R-:W-:Y:S04]  /*4ac0*/  SHF.R.U32.HI R3, RZ, R21, R12 ;  /* 0x00000015ff037219 */ /* 0x000fe8000001160c */
[----:B------:R-:W-:Y:S02]  /*4ad0*/  R2UR UR13, R3 ;  /* 0x00000000030d72ca */ /* 0x000fe400000e0000 */
[----:B------:R-:W-:Y:S03]  /*4ae0*/  R2UR UR9, R9 ;  /* 0x00000000090972ca */ /* 0x000fe600000e0000 */
[----:B----4-:R-:W-:Y:S05]  /*4af0*/  @!P4 IADD3 R18, P0, PT, R36, 0x580, RZ ;  /* 0x000005802412c810 */ /* 0x010fea0007f1e0ff */
[----:B------:R-:W-:Y:S03]  /*4b00*/  @!P4 IMAD.X R12, RZ, RZ, R37, P0 ;  /* 0x000000ffff0cc224 */ /* 0x000fe600000e0625 */
[----:B------:R-:W-:Y:S02]  /*4b10*/  USEL UR13, UR8, UR13, !UP4 ;  /* 0x0000000d080d7287 */ /* 0x000fe4000e000000 */
[----:B------:R-:W-:Y:S04]  /*4b20*/  UIMAD UR11, UR7, UR9, UR11 ;  /* 0x00000009070b72a4 */ /* 0x000fe8000f8e020b */
[----:B------:R-:W-:Y:S05]  /*4b30*/  IMAD R3, RZ, RZ, -UR13 ;  /* 0x8000000dff037e24 */ /* 0x000fea000f8e02ff */
[----:B------:R-:W-:Y:S11]  /*4b40*/  R2UR UR8, R3 ;  /* 0x00000000030872ca */ /* 0x000ff600000e0000 */
[----:B------:R-:W-:Y:S02]  /*4b50*/  @!UPT UIADD3 URZ, UPT, UPT, URZ, URZ, URZ ;  /* 0x000000fffffff290 */ /* 0x000fe4000fffe0ff */
[----:B------:R-:W-:Y:S01]  /*4b60*/  UIMAD UR12, UR6, UR8, UR12 ;  /* 0x00000008060c72a4 */ /* 0x000fe2000f8e020c */
[----:B--2---:R-:W-:Y:S11]  /*4b70*/  @!P2 BRA `(.L_x_83) ;  /* 0x000000340044a947 */ /* 0x004ff60003800000 */
.L_x_169:
[----:B------:R-:W2:Y:S01]  /*4b80*/  LDC.64 R14, c[0x0][0xb10] ;  /* 0x0002c400ff0e7b82 */ /* 0x000ea20000000a00 */
[----:B------:R-:W-:Y:S01]  /*4b90*/  @!P4 R2UR UR8, R12 ;  /* 0x000000000c08c2ca */ /* 0x000fe200000e0000 */
[----:B------:R-:W-:Y:S01]  /*4ba0*/  VOTEU.ALL UP3, P4 ;  /* 0x0000000000ff7886 */ /* 0x000fe20002060000 */
[----:B------:R-:W-:Y:S01]  /*4bb0*/  @!P4 R2UR UR20, R18 ;  /* 0x000000001214c2ca */ /* 0x000fe200000e0000 */
[----:B------:R-:W-:Y:S01]  /*4bc0*/  UIADD3 UR9, UPT, UPT, UR19, 0xd0, URZ ;  /* 0x000000d013097890 */ /* 0x000fe2000fffe0ff */
[----:B------:R-:W-:Y:S03]  /*4bd0*/  @P3 SHF.R.U32.HI R28, RZ, 0x10, R29 ;  /* 0x00000010ff1c3819 */ /* 0x000fe6000001161d */
[----:B------:R-:W3:Y:S01]  /*4be0*/  LDC.64 R10, c[0x0][0xb18] ;  /* 0x0002c600ff0a7b82 */ /* 0x000ee20000000a00 */
[----:B------:R-:W-:Y:S01]  /*4bf0*/  @!UP3 UPRMT UR22, URZ, 0x40, URZ ;  /* 0x00000040ff16b896 */ /* 0x000fe200080000ff */
[----:B------:R-:W-:Y:S01]  /*4c00*/  VOTEU.ALL UP2, P4 ;  /* 0x0000000000ff7886 */ /* 0x000fe20002040000 */
[----:B------:R-:W-:Y:S01]  /*4c10*/  UIADD3 UR18, UPT, UPT, UR17, 0x1, URZ ;  /* 0x0000000111127890 */ /* 0x000fe2000fffe0ff */
[----:B------:R-:W-:Y:S04]  /*4c20*/  @P3 R2UR UR60, R28 ;  /* 0x000000001c3c32ca */ /* 0x000fe800000e0000 */
[----:B-1----:R-:W1:Y:S01]  /*4c30*/  @!P1 LDC R0, c[0x0][0xb20] ;  /* 0x0002c800ff009b82 */ /* 0x002e620000000800 */
[----:B------:R-:W-:Y:S01]  /*4c40*/  @!UP3 UPRMT UR22, UR22, 0x5410, URZ ;  /* 0x000054101616b896 */ /* 0x000fe200080000ff */
[----:B------:R-:W-:Y:S01]  /*4c50*/  IMAD.U32 R19, RZ, RZ, UR8 ;  /* 0x00000008ff137e24 */ /* 0x000fe2000f8e00ff */
[----:B------:R-:W-:Y:S05]  /*4c60*/  @!UP3 ULEA UR8, UR17, UR15, 0xc ;  /* 0x0000000f1108b291 */ /* 0x000fea000f8e60ff */
[----:B------:R-:W4:Y:S01]  /*4c70*/  @!P1 LDC R3, c[0x0][0xb0c] ;  /* 0x0002c300ff039b82 */ /* 0x000f220000000800 */
[----:B------:R-:W-:Y:S01]  /*4c80*/  IMAD.U32 R18, RZ, RZ, UR20 ;  /* 0x00000014ff127e24 */ /* 0x000fe2000f8e00ff */
[----:B------:R-:W-:Y:S01]  /*4c90*/  UISETP.NE.AND UP6, UPT, UR18, 0x3, UPT ;  /* 0x000000031200788c */ /* 0x000fe2000bfc5270 */
[----:B------:R-:W-:Y:S01]  /*4ca0*/  @!P4 R2UR UR25, R19 ;  /* 0x000000001319c2ca */ /* 0x000fe200000e0000 */
[----:B------:R-:W-:Y:S02]  /*4cb0*/  @!UP3 UIADD3 UR8, UPT, UPT, UR8, 0x200, URZ ;  /* 0x000002000808b890 */ /* 0x000fe4000fffe0ff */
[----:B------:R-:W-:Y:S01]  /*4cc0*/  @!P4 R2UR UR24, R18 ;  /* 0x000000001218c2ca */ /* 0x000fe200000e0000 */
[----:B------:R-:W-:Y:S01]  /*4cd0*/  @!P4 IMAD.MOV.U32 R18, RZ, RZ, 0x1000 ;  /* 0x00001000ff12c424 */ /* 0x000fe200078e00ff */
[----:B------:R-:W-:Y:S02]  /*4ce0*/  UPRMT UR21, UR45, 0x654, UR9 ;  /* 0x000006542d157896 */ /* 0x000fe40008000009 */
[----:B------:R-:W-:Y:S02]  /*4cf0*/  USEL UR20, URZ, 0x1, UP6 ;  /* 0x00000001ff147887 */ /* 0x000fe4000b000000 */
[----:B------:R-:W-:Y:S04]  /*4d00*/  USEL UR18, UR18, URZ, UP6 ;  /* 0x000000ff12127287 */ /* 0x000fe8000b000000 */
[----:B------:R-:W-:Y:S01]  /*4d10*/  ULEA UR17, UR18, UR15, 0x3 ;  /* 0x0000000f12117291 */ /* 0x000fe2000f8e18ff */
[----:B------:R-:W-:Y:S02]  /*4d20*/  LOP3.LUT R38, R38, UR20, RZ, 0x3c, !PT ;  /* 0x0000001426267c12 */ /* 0x000fe4000f8e3cff */
[----:B------:R1:W-:Y:S01]  /*4d30*/  @!UP2 UTMALDG.4D.IM2COL [UR8], [UR24], UR22 ;  /* 0x000000081800a3b4 */ /* 0x0003e20008058016 */
[----:B------:R1:W-:Y:S01]  /*4d40*/  @!P4 SYNCS.ARRIVE.TRANS64.RED.A0TR RZ, [UR19+0xd0], R18 ;  /* 0x0000d012ffffc9a7 */ /* 0x0003e20008300413 */
[----:B------:R-:W-:Y:S02]  /*4d50*/  SHF.L.U32 R12, R38, 0x1f, RZ ;  /* 0x0000001f260c7819 */ /* 0x000fe400000006ff */
[----:B----4-:R-:W-:Y:S01]  /*4d60*/  @!P1 ISETP.NE.AND P2, PT, R3, 0x1, PT ;  /* 0x000000010300980c */ /* 0x010fe20003f45270 */
[C---:B--2---:R-:W-:Y:S01]  /*4d70*/  @!P1 IMAD.HI.U32 R14, R13.reuse, R14, RZ ;  /* 0x0000000e0d0e9227 */ /* 0x044fe200078e00ff */
[----:B---3--:R-:W-:Y:S03]  /*4d80*/  @!P1 ISETP.NE.AND P0, PT, R10, 0x1, PT ;  /* 0x000000010a00980c */ /* 0x008fe60003f05270 */
[C---:B------:R-:W-:Y:S01]  /*4d90*/  @!P1 IMAD.HI.U32 R11, R8.reuse, R11, RZ ;  /* 0x0000000b080b9227 */ /* 0x040fe200078e00ff */
[----:B------:R-:W-:Y:S04]  /*4da0*/  @!P1 SHF.R.U32.HI R14, RZ, R15, R14 ;  /* 0x0000000fff0e9219 */ /* 0x000fe8000001160e */
[----:B-1----:R-:W-:Y:S01]  /*4db0*/  @!P1 SHF.R.U32.HI R9, RZ, R0, R11 ;  /* 0x00000000ff099219 */ /* 0x002fe2000001160b */
[----:B------:R-:W-:Y:S01]  /*4dc0*/  SYNCS.ARRIVE.TRANS64.RED.A1T0 RZ, [UR21], RZ ;  /* 0x000000ffffff79a7 */ /* 0x000fe20008100415 */
[----:B------:R-:W-:Y:S02]  /*4dd0*/  @!P1 SEL R14, R13, R14, !P2 ;  /* 0x0000000e0d0e9207 */ /* 0x000fe40005000000 */
[----:B------:R-:W-:Y:S01]  /*4de0*/  @!P1 SEL R9, R8, R9, !P0 ;  /* 0x0000000908099207 */ /* 0x000fe20004000000 */
[----:B------:R-:W1:Y:S04]  /*4df0*/  SYNCS.PHASECHK.TRANS64.TRYWAIT P5, [UR17+0xe8], R12 ;  /* 0x0000e80cff0075a7 */ /* 0x000e6800080a1111 */
[----:B------:R-:W-:Y:S02]  /*4e00*/  @!P1 IMAD.IADD R0, R9, 0x1, -R14 ;  /* 0x0000000109009824 */ /* 0x000fe400078e0a0e */
[----:B------:R-:W-:Y:S02]  /*4e10*/  @!P1 IMAD.IADD R9, R14, 0x1, -R9 ;  /* 0x000000010e099824 */ /* 0x000fe400078e0a09 */
[----:B------:R-:W-:Y:S02]  /*4e20*/  @!P1 IMAD R13, R0, R3, R13 ;  /* 0x00000003000d9224 */ /* 0x000fe400078e020d */
[----:B------:R-:W-:Y:S01]  /*4e30*/  @!P1 IMAD R8, R9, R10, R8 ;  /* 0x0000000a09089224 */ /* 0x000fe200078e0208 */
[----:B-1----:R-:W-:Y:S06]  /*4e40*/  @!P5 BRA `(.L_x_84) ;  /* 0x0000003000a8d947 */ /* 0x002fec0003800000 */
.L_x_171:
[----:B-1----:R-:W-:Y:S01]  /*4e50*/  @!P4 IADD3 R3, P0, PT, R36, 0x580, RZ ;  /* 0x000005802403c810 */ /* 0x002fe20007f1e0ff */
[----:B------:R-:W-:Y:S01]  /*4e60*/  VOTEU.ALL UP2, P4 ;  /* 0x0000000000ff7886 */ /* 0x000fe20002040000 */
[----:B------:R-:W-:Y:S01]  /*4e70*/  VOTEU.ALL UP3, P4 ;  /* 0x0000000000ff7886 */ /* 0x000fe20002060000 */
[----:B------:R-:W-:Y:S01]  /*4e80*/  LOP3.LUT R34, R34, 0x1, RZ, 0x3c, !PT ;  /* 0x0000000122227812 */ /* 0x000fe200078e3cff */
[----:B------:R-:W-:Y:S01]  /*4e90*/  IMAD.IADD R18, R8, 0x1, R62 ;  /* 0x0000000108127824 */ /* 0x000fe200078e023e */
[----:B------:R-:W-:Y:S01]  /*4ea0*/  @!P4 R2UR UR9, R3 ;  /* 0x000000000309c2ca */ /* 0x000fe200000e0000 */
[----:B------:R-:W-:Y:S01]  /*4eb0*/  @!P4 IMAD.X R0, RZ, RZ, R37, P0 ;  /* 0x000000ffff00c224 */ /* 0x000fe200000e0625 */
[----:B------:R-:W-:Y:S01]  /*4ec0*/  @!UP3 UPRMT UR19, URZ, 0x40, URZ ;  /* 0x00000040ff13b896 */ /* 0x000fe200080000ff */
[----:B------:R-:W-:Y:S01]  /*4ed0*/  IMAD.IADD R19, R13, 0x1, R64 ;  /* 0x000000010d137824 */ /* 0x000fe200078e0240 */
[----:B------:R-:W-:Y:S02]  /*4ee0*/  @!UP3 UIADD3 UR10, UPT, UPT, UR10, 0x20, URZ ;  /* 0x000000200a0ab890 */ /* 0x000fe4000fffe0ff */
[----:B------:R-:W-:Y:S01]  /*4ef0*/  @!P4 R2UR UR8, R0 ;  /* 0x000000000008c2ca */ /* 0x000fe200000e0000 */
[----:B------:R-:W-:Y:S06]  /*4f00*/  @!UP3 UPRMT UR21, UR19, 0x5410, URZ ;  /* 0x000054101315b896 */ /* 0x000fec00080000ff */
[----:B------:R-:W-:Y:S01]  /*4f10*/  IMAD.U32 R10, RZ, RZ, UR9 ;  /* 0x00000009ff0a7e24 */ /* 0x000fe2000f8e00ff */
[----:B------:R-:W-:Y:S04]  /*4f20*/  UIADD3 UR9, UPT, UPT, UR17, 0xd0, URZ ;  /* 0x000000d011097890 */ /* 0x000fe8000fffe0ff */
[----:B------:R-:W-:Y:S01]  /*4f30*/  @!P4 R2UR UR22, R10 ;  /* 0x000000000a16c2ca */ /* 0x000fe200000e0000 */
[----:B------:R-:W-:Y:S01]  /*4f40*/  IMAD.U32 R11, RZ, RZ, UR8 ;  /* 0x00000008ff0b7e24 */ /* 0x000fe2000f8e00ff */
[----:B------:R-:W-:Y:S02]  /*4f50*/  @!UP3 ULEA UR8, UR18, UR15, 0xc ;  /* 0x0000000f1208b291 */ /* 0x000fe4000f8e60ff */
[----:B------:R-:W-:Y:S02]  /*4f60*/  UPRMT UR20, UR45, 0x654, UR9 ;  /* 0x000006542d147896 */ /* 0x000fe40008000009 */
[----:B------:R-:W-:Y:S01]  /*4f70*/  @!P4 R2UR UR23, R11 ;  /* 0x000000000b17c2ca */ /* 0x000fe200000e0000 */
[----:B------:R-:W-:Y:S11]  /*4f80*/  @!UP3 UIADD3 UR8, UPT, UPT, UR8, 0x200, URZ ;  /* 0x000002000808b890 */ /* 0x000ff6000fffe0ff */
[----:B------:R-:W-:Y:S01]  /*4f90*/  @!UPT UIADD3 URZ, UPT, UPT, URZ, URZ, URZ ;  /* 0x000000fffffff290 */ /* 0x000fe2000fffe0ff */
[----:B------:R2:W-:Y:S01]  /*4fa0*/  @!UP2 UTMALDG.4D.IM2COL [UR8], [UR22], UR21 ;  /* 0x000000081600a3b4 */ /* 0x0005e20008058015 */
[----:B------:R2:W-:Y:S01]  /*4fb0*/  @!P4 SYNCS.ARRIVE.TRANS64.RED.A0TR RZ, [UR17+0xd0], R25 ;  /* 0x0000d019ffffc9a7 */ /* 0x0005e20008300411 */
[----:B------:R-:W-:Y:S04]  /*4fc0*/  UIADD3 UR17, UPT, UPT, UR18, 0x1, URZ ;  /* 0x0000000112117890 */ /* 0x000fe8000fffe0ff */
[----:B------:R-:W-:Y:S04]  /*4fd0*/  UISETP.NE.AND UP2, UPT, UR17, 0x3, UPT ;  /* 0x000000031100788c */ /* 0x000fe8000bf45270 */
[----:B------:R-:W-:Y:S02]  /*4fe0*/  USEL UR18, URZ, 0x1, UP2 ;  /* 0x00000001ff127887 */ /* 0x000fe40009000000 */
[----:B------:R-:W-:Y:S02]  /*4ff0*/  USEL UR17, UR17, URZ, UP2 ;  /* 0x000000ff11117287 */ /* 0x000fe40009000000 */
[----:B------:R-:W-:Y:S02]  /*5000*/  UPLOP3.LUT UP2, UPT, UPT, UPT, UPT, 0x80, 0x8 ;  /* 0x000000000008789c */ /* 0x000fe40003f4f070 */
[----:B------:R-:W-:Y:S01]  /*5010*/  LOP3.LUT R38, R38, UR18, RZ, 0x3c, !PT ;  /* 0x0000001226267c12 */ /* 0x000fe2000f8e3cff */
[----:B------:R-:W-:Y:S01]  /*5020*/  SYNCS.ARRIVE.TRANS64.RED.A1T0 RZ, [UR20], RZ ;  /* 0x000000ffffff79a7 */ /* 0x000fe20008100414 */
[----:B------:R-:W-:Y:S07]  /*5030*/  @P3 BRA `(.L_x_85) ;  /* 0xfffffff400003947 */ /* 0x000fee000383ffff */
[----:B------:R-:W-:Y:S01]  /*5040*/  UIADD3 UR15, UPT, UPT, UR15, 0xe8, URZ ;  /* 0x000000e80f0f7890 */ /* 0x000fe2000fffe0ff */
[----:B------:R-:W-:-:S03]  /*5050*/  SHF.L.U32 R3, R38, 0x1f, RZ ;  /* 0x0000001f26037819 */ /* 0x000fc600000006ff */
[----:B------:R-:W-:-:S09]  /*5060*/  ULEA UR4, UR17, UR15, 0x3 ;  /* 0x0000000f11047291 */ /* 0x000fd2000f8e18ff */
[----:B------:R-:W1:Y:S02]  /*5070*/  SYNCS.PHASECHK.TRANS64.TRYWAIT P0, [UR4], R3 ;  /* 0x00000003ff0075a7 */ /* 0x000e640008001104 */
[----:B-1----:R-:W-:Y:S05]  /*5080*/  @!P0 BRA `(.L_x_86) ;  /* 0x0000003000308947 */ /* 0x002fea0003800000 */
.L_x_173:
        /* <DEDUP_REMOVED lines=9> */
.L_x_175:
        /* <DEDUP_REMOVED lines=8> */
.L_x_88:
[----:B-1----:R1:W3:Y:S02]  /*51a0*/  SYNCS.PHASECHK.TRANS64.TRYWAIT P0, [R0+URZ], R3 ;  /* 0x00000003000075a7 */ /* 0x0022e400080011ff */
[----:B---3--:R-:W-:Y:S05]  /*51b0*/  @!P0 NANOSLEEP.SYNCS 0x989680 ;  /* 0x009896800000895d */ /* 0x008fea0003900000 */
[----:B------:R-:W3:Y:S02]  /*51c0*/  @!P0 SYNCS.PHASECHK.TRANS64 P0, [R0+URZ], R3 ;  /* 0x00000003000085a7 */ /* 0x000ee400080010ff */
[----:B--23--:R-:W-:Y:S05]  /*51d0*/  @P0 EXIT ;  /* 0x000000000000094d */ /* 0x00cfea0003800000 */
[----:B------:R-:W-:Y:S05]  /*51e0*/  BRA `(.L_x_88) ;  /* 0xfffffffc00ec7947 */ /* 0x000fea000383ffff */
.L_x_76:
[----:B------:R-:W-:-:S06]  /*51f0*/  UISETP.GE.AND UP1, UPT, UR4, 0x4, UPT ;  /* 0x000000040400788c */ /* 0x000fcc000bf26270 */
[----:B------:R-:W-:-:S13]  /*5200*/  PLOP3.LUT P0, PT, PT, PT, UP1, 0x80, 0x8 ;  /* 0x000000000008781c */ /* 0x000fda0003f0f018 */
[----:B-1----:R-:W-:Y:S05]  /*5210*/  @!P0 EXIT ;  /* 0x000000000000894d */ /* 0x002fea0003800000 */
[----:B------:R-:W-:Y:S01]  /*5220*/  BAR.SYNC.DEFER_BLOCKING 0x6, 0xa0 ;  /* 0x0182800000007b1d */ /* 0x000fe20000010000 */
[C---:B------:R-:W-:Y:S01]  /*5230*/  IMAD.SHL.U32 R7, R75.reuse, 0x20, RZ ;  /* 0x000000204b077824 */ /* 0x040fe200078e00ff */
[----:B------:R-:W-:Y:S01]  /*5240*/  SHF.R.U32.HI R0, RZ, 0x1, R75 ;  /* 0x00000001ff007819 */ /* 0x000fe2000001164b */
[C---:B------:R-:W-:Y:S01]  /*5250*/  IMAD.SHL.U32 R74, R75.reuse, 0x10, RZ ;  /* 0x000000104b4a7824 */ /* 0x040fe200078e00ff */
[C---:B------:R-:W-:Y:S01]  /*5260*/  LOP3.LUT P0, RZ, R75.reuse, 0x4, RZ, 0xc0, !PT ;  /* 0x000000044bff7812 */ /* 0x040fe2000780c0ff */
[----:B------:R-:W-:Y:S01]  /*5270*/  IMAD.U32 R32, R75, 0x10000, RZ ;  /* 0x000100004b207824 */ /* 0x000fe200078e00ff */
[----:B------:R-:W-:Y:S02]  /*5280*/  UMOV UR50, 0x400 ;  /* 0x0000040000327882 */ /* 0x000fe40000000000 */
[----:B------:R-:W1:Y:S01]  /*5290*/  LDC R67, c[0x0][0x370] ;  /* 0x0000dc00ff437b82 */ /* 0x000e620000000800 */
[----:B------:R-:W-:Y:S01]  /*52a0*/  ULEA UR50, UR45, UR50, 0x18 ;  /* 0x000000322d327291 */ /* 0x000fe2000f8ec0ff */
[----:B------:R-:W-:Y:S01]  /*52b0*/  LOP3.LUT R3, R7, 0xc0, RZ, 0xc0, !PT ;  /* 0x000000c007037812 */ /* 0x000fe200078ec0ff */
[----:B------:R-:W-:Y:S01]  /*52c0*/  IMAD.MOV.U32 R77, RZ, RZ, 0x10 ;  /* 0x00000010ff4d7424 */ /* 0x000fe200078e00ff */
[----:B------:R-:W-:Y:S01]  /*52d0*/  LOP3.LUT R74, R74, 0x600, RZ, 0xc0, !PT ;  /* 0x000006004a4a7812 */ /* 0x000fe200078ec0ff */
[----:B------:R-:W-:Y:S01]  /*52e0*/  IMAD.MOV.U32 R30, RZ, RZ, RZ ;  /* 0x000000ffff1e7224 */ /* 0x000fe200078e00ff */
[----:B------:R-:W-:Y:S01]  /*52f0*/  LOP3.LUT R0, R3, 0x8, R0, 0xf8, !PT ;  /* 0x0000000803007812 */ /* 0x000fe200078ef800 */
[----:B------:R-:W-:Y:S01]  /*5300*/  IMAD.SHL.U32 R3, R75, 0x4, RZ ;  /* 0x000000044b037824 */ /* 0x000fe200078e00ff */
[----:B------:R-:W2:Y:S01]  /*5310*/  LDC R28, c[0x0][0xb0c] ;  /* 0x0002c300ff1c7b82 */ /* 0x000ea20000000800 */
[----:B------:R-:W-:-:S02]  /*5320*/  LOP3.LUT R74, R74, 0x20, R7, 0xf8, !PT ;  /* 0x000000204a4a7812 */ /* 0x000fc400078ef807 */
[----:B------:R-:W-:Y:S02]  /*5330*/  CS2R R72, SRZ ;  /* 0x0000000000487805 */ /* 0x000fe4000001ff00 */
[----:B------:R-:W-:Y:S01]  /*5340*/  LOP3.LUT R75, R75, 0x60, RZ, 0xc0, !PT ;  /* 0x000000604b4b7812 */ /* 0x000fe200078ec0ff */
[----:B------:R-:W3:Y:S01]  /*5350*/  LDCU.64 UR58, c[0x0][0x348] ;  /* 0x00006900ff3a77ac */ /* 0x000ee20008000a00 */
[----:B------:R-:W-:Y:S02]  /*5360*/  LOP3.LUT R3, R0, 0x18, R3, 0x78, !PT ;  /* 0x0000001800037812 */ /* 0x000fe400078e7803 */
[----:B------:R-:W-:Y:S01]  /*5370*/  LOP3.LUT R74, R74, 0x100, R7, 0xf8, !PT ;  /* 0x000001004a4a7812 */ /* 0x000fe200078ef807 */
[----:B------:R-:W4:Y:S01]  /*5380*/  LDC R65, c[0x0][0xb20] ;  /* 0x0002c800ff417b82 */ /* 0x000f220000000800 */
[----:B------:R-:W3:Y:S01]  /*5390*/  LDS R4, [UR50+0x160] ;  /* 0x00016032ff047984 */ /* 0x000ee20008000800 */
[----:B------:R-:W-:Y:S01]  /*53a0*/  LOP3.LUT R32, R32, 0x600000, RZ, 0xc0, !PT ;  /* 0x0060000020207812 */ /* 0x000fe200078ec0ff */
[----:B------:R-:W1:Y:S01]  /*53b0*/  LDCU.64 UR36, c[0x0][0x888] ;  /* 0x00011100ff2477ac */ /* 0x000e620008000a00 */
[----:B------:R-:W-:-:S02]  /*53c0*/  LOP3.LUT R74, R74, R3, RZ, 0xfc, !PT ;  /* 0x000000034a4a7212 */ /* 0x000fc400078efcff */
[----:B------:R-:W-:Y:S01]  /*53d0*/  SEL R77, R77, 0xfffffff0, !P0 ;  /* 0xfffffff04d4d7807 */ /* 0x000fe20004000000 */
[----:B------:R-:W1:Y:S01]  /*53e0*/  LDCU.64 UR38, c[0x0][0x890] ;  /* 0x00011200ff2677ac */ /* 0x000e620008000a00 */
[----:B------:R-:W1:Y:S01]  /*53f0*/  LDC R27, c[0x0][0xb30] ;  /* 0x0002cc00ff1b7b82 */ /* 0x000e620000000800 */
[----:B------:R-:W1:Y:S01]  /*5400*/  LDCU.64 UR46, c[0x0][0xa90] ;  /* 0x00015200ff2e77ac */ /* 0x000e620008000a00 */
[----:B------:R-:W-:-:S06]  /*5410*/  UMOV UR54, 0x1 ;  /* 0x0000000100367882 */ /* 0x000fcc0000000000 */
[----:B------:R-:W1:Y:S01]  /*5420*/  LDC.64 R56, c[0x0][0xb10] ;  /* 0x0002c400ff387b82 */ /* 0x000e620000000a00 */
[----:B------:R-:W-:Y:S01]  /*5430*/  UMOV UR57, URZ ;  /* 0x000000ff00397c82 */ /* 0x000fe20008000000 */
[----:B------:R-:W-:Y:S01]  /*5440*/  UIADD3 UR55, UPT, UPT, UR50, 0x200, URZ ;  /* 0x0000020032377890 */ /* 0x000fe2000fffe0ff */
[----:B------:R-:W-:Y:S01]  /*5450*/  UMOV UR53, URZ ;  /* 0x000000ff00357c82 */ /* 0x000fe20008000000 */
[----:B------:R-:W-:-:S04]  /*5460*/  UMOV UR52, URZ ;  /* 0x000000ff00347c82 */ /* 0x000fc80008000000 */
[----:B------:R-:W1:Y:S08]  /*5470*/  LDC.64 R24, c[0x0][0xb18] ;  /* 0x0002c600ff187b82 */ /* 0x000e700000000a00 */
[----:B------:R-:W1:Y:S08]  /*5480*/  LDC.64 R22, c[0x0][0xb28] ;  /* 0x0002ca00ff167b82 */ /* 0x000e700000000a00 */
[----:B------:R-:W1:Y:S01]  /*5490*/  LDC.64 R54, c[0x0][0x8b0] ;  /* 0x00022c00ff367b82 */ /* 0x000e620000000a00 */
[C---:B---3--:R-:W-:Y:S01]  /*54a0*/  VIADD R5, R4.reuse, 0x40 ;  /* 0x0000004004057836 */ /* 0x048fe20000000000 */
[----:B------:R-:W-:-:S04]  /*54b0*/  LOP3.LUT R4, R4, 0xffff, RZ, 0xc0, !PT ;  /* 0x0000ffff04047812 */ /* 0x000fc800078ec0ff */
[----:B------:R-:W-:Y:S02]  /*54c0*/  LOP3.LUT R5, R5, 0xffff, RZ, 0xc0, !PT ;  /* 0x0000ffff05057812 */ /* 0x000fe400078ec0ff */
[----:B------:R-:W3:Y:S03]  /*54d0*/  LDC.64 R52, c[0x0][0x8a8] ;  /* 0x00022a00ff347b82 */ /* 0x000ee60000000a00 */
[----:B------:R1:W-:Y:S05]  /*54e0*/  STL.64 [R1], R4 ;  /* 0x0000000401007387 */ /* 0x0003ea0000100a00 */
[----:B------:R-:W1:Y:S08]  /*54f0*/  LDC.64 R60, c[0x0][0xa80] ;  /* 0x0002a000ff3c7b82 */ /* 0x000e700000000a00 */
[----:B------:R-:W1:Y:S08]  /*5500*/  LDC.64 R58, c[0x0][0xa88] ;  /* 0x0002a200ff3a7b82 */ /* 0x000e700000000a00 */
[----:B--2-4-:R-:W1:Y:S02]  /*5510*/  LDC R66, c[0x0][0x374] ;  /* 0x0000dd00ff427b82 */ /* 0x014e640000000800 */
.L_x_119:
[----:B------:R-:W-:Y:S04]  /*5520*/  SHF.L.U32 R3, R72, 0x1f, RZ ;  /* 0x0000001f48037819 */ /* 0x000fe800000006ff */
[----:B------:R-:W2:Y:S02]  /*5530*/  SYNCS.PHASECHK.TRANS64.TRYWAIT P0, [UR50+0x110], R3 ;  /* 0x00011003ff0075a7 */ /* 0x000ea40008001132 */
[----:B-12---:R-:W-:Y:S05]  /*5540*/  @!P0 BRA `(.L_x_89) ;  /* 0x0000002c00308947 */ /* 0x006fea0003800000 */
.L_x_177:
[----:B------:R-:W4:Y:S01]  /*5550*/  LDC.64 R12, c[0x0][0xb10] ;  /* 0x0002c400ff0c7b82 */ /* 0x000f220000000a00 */
[----:B------:R-:W3:Y:S01]  /*5560*/  LDS.128 R36, [UR50+0x150] ;  /* 0x00015032ff247984 */ /* 0x000ee20008000c00 */
[----:B------:R-:W-:Y:S01]  /*5570*/  UIADD3 UR4, UPT, UPT, UR50, 0x118, URZ ;  /* 0x0000011832047890 */ /* 0x000fe2000fffe0ff */
[----:B--2---:R-:W-:Y:S01]  /*5580*/  IMAD R0, R30, 0x4, R1 ;  /* 0x000000041e007824 */ /* 0x004fe200078e0201 */
[----:B-1----:R-:W-:Y:S04]  /*5590*/  ISETP.NE.AND P1, PT, R27, 0x1, PT ;  /* 0x000000011b00780c */ /* 0x002fe80003f25270 */
[----:B------:R-:W1:Y:S01]  /*55a0*/  LDC.64 R10, c[0x0][0xb18] ;  /* 0x0002c600ff0a7b82 */ /* 0x000e620000000a00 */
[----:B------:R-:W-:Y:S01]  /*55b0*/  UPRMT UR4, URZ, 0x654, UR4 ;  /* 0x00000654ff047896 */ /* 0x000fe20008000004 */
[----:B------:R-:W-:Y:S01]  /*55c0*/  ISETP.GE.AND P0, PT, R26, 0x1, PT ;  /* 0x000000011a00780c */ /* 0x000fe20003f06270 */
[----:B------:R-:W-:Y:S01]  /*55d0*/  @!PT LDS RZ, [RZ] ;  /* 0x00000000fffff984 */ /* 0x000fe20000000800 */
[----:B------:R-:W-:Y:S01]  /*55e0*/  @!PT LDS RZ, [RZ] ;  /* 0x00000000fffff984 */ /* 0x000fe20000000800 */
[----:B------:R-:W-:Y:S01]  /*55f0*/  @!PT LDS RZ, [RZ] ;  /* 0x00000000fffff984 */ /* 0x000fe20000000800 */
[----:B------:R-:W-:Y:S01]  /*5600*/  @!PT LDS RZ, [RZ] ;  /* 0x00000000fffff984 */ /* 0x000fe20000000800 */
[----:B------:R2:W-:Y:S06]  /*5610*/  MEMBAR.ALL.CTA ;  /* 0x0000000000007992 */ /* 0x0005ec0000008000 */
[----:B--2---:R-:W2:Y:S01]  /*5620*/  FENCE.VIEW.ASYNC.S ;  /* 0x00000000000073c6 */ /* 0x004ea20000000000 */
[----:B------:R-:W1:Y:S08]  /*5630*/  @!P1 LDC R14, c[0x0][0xb20] ;  /* 0x0002c800ff0e9b82 */ /* 0x000e700000000800 */
[----:B------:R-:W1:Y:S01]  /*5640*/  @!P1 LDC R9, c[0x0][0xb0c] ;  /* 0x0002c300ff099b82 */ /* 0x000e620000000800 */
[----:B--2---:R-:W-:Y:S01]  /*5650*/  SYNCS.ARRIVE.TRANS64.RED.A1T0 RZ, [UR4], RZ ;  /* 0x000000ffffff79a7 */ /* 0x004fe20008100404 */
[----:B------:R2:W5:Y:S01]  /*5660*/  LDL R17, [R0] ;  /* 0x0000000000117983 */ /* 0x0005620000100800 */
[----:B---3--:R-:W-:Y:S04]  /*5670*/  LOP3.LUT P4, RZ, R38, 0x1, RZ, 0xc0, !PT ;  /* 0x0000000126ff7812 */ /* 0x008fe8000788c0ff */
[----:B------:R-:W-:Y:S09]  /*5680*/  P2R R78, PR, RZ, 0x10 ;  /* 0x00000010ff4e7803 */ /* 0x000ff20000000000 */
[----:B------:R-:W-:Y:S02]  /*5690*/  @P4 MOV R31, R36 ;  /* 0x00000024001f4202 */ /* 0x000fe40000000f00 */
[----:B------:R-:W-:Y:S01]  /*56a0*/  @P4 LOP3.LUT R29, R37, 0xffff, RZ, 0xc0, !PT ;  /* 0x0000ffff251d4812 */ /* 0x000fe200078ec0ff */
[----:B--2-4-:R-:W-:Y:S06]  /*56b0*/  @!P0 BRA `(.L_x_90) ;  /* 0x0000000000a48947 */ /* 0x014fec0003800000 */
[----:B------:R-:W-:Y:S01]  /*56c0*/  IMAD.HI.U32 R20, R66, R25, RZ ;  /* 0x0000001942147227 */ /* 0x000fe200078e00ff */
[----:B------:R-:W-:Y:S02]  /*56d0*/  ISETP.NE.AND P0, PT, R24, 0x1, PT ;  /* 0x000000011800780c */ /* 0x000fe40003f05270 */
[----:B------:R-:W-:Y:S01]  /*56e0*/  ISETP.NE.AND P2, PT, R26, 0x1, PT ;  /* 0x000000011a00780c */ /* 0x000fe20003f45270 */
[-C--:B------:R-:W-:Y:S01]  /*56f0*/  IMAD.HI.U32 R16, R67, R56.reuse, RZ ;  /* 0x0000003843107227 */ /* 0x080fe200078e00ff */
[----:B------:R-:W-:Y:S02]  /*5700*/  SHF.R.U32.HI R21, RZ, R65, R20 ;  /* 0x00000041ff157219 */ /* 0x000fe40000011614 */
[----:B------:R-:W-:Y:S01]  /*5710*/  ISETP.NE.AND P3, PT, R28, 0x1, PT ;  /* 0x000000011c00780c */ /* 0x000fe20003f65270 */
[----:B------:R-:W-:Y:S01]  /*5720*/  IMAD.HI.U32 R40, R29, R25, RZ ;  /* 0x000000191d287227 */ /* 0x000fe200078e00ff */
[----:B------:R-:W-:Y:S02]  /*5730*/  SHF.R.U32.HI R16, RZ, R57, R16 ;  /* 0x00000039ff107219 */ /* 0x000fe40000011610 */
[----:B------:R-:W-:Y:S01]  /*5740*/  SEL R3, R66, R21, !P0 ;  /* 0x0000001542037207 */ /* 0x000fe20004000000 */
[----:B------:R-:W-:Y:S01]  /*5750*/  IMAD.HI.U32 R34, R31, R56, RZ ;  /* 0x000000381f227227 */ /* 0x000fe200078e00ff */
[----:B------:R-:W-:Y:S03]  /*5760*/  SEL R7, R67, R16, !P3 ;  /* 0x0000001043077207 */ /* 0x000fe60005800000 */
[-C--:B------:R-:W-:Y:S01]  /*5770*/  IMAD.HI.U32 R16, R3, R22.reuse, RZ ;  /* 0x0000001603107227 */ /* 0x080fe200078e00ff */
[----:B------:R-:W-:Y:S03]  /*5780*/  SHF.R.U32.HI R34, RZ, R57, R34 ;  /* 0x00000039ff227219 */ /* 0x000fe60000011622 */
[----:B------:R-:W-:Y:S01]  /*5790*/  IMAD.HI.U32 R20, R7, R22, RZ ;  /* 0x0000001607147227 */ /* 0x000fe200078e00ff */
[----:B------:R-:W-:Y:S02]  /*57a0*/  @P2 SHF.R.U32.HI R3, RZ, R23, R16 ;  /* 0x00000017ff032219 */ /* 0x000fe40000011610 */
[----:B------:R-:W-:Y:S02]  /*57b0*/  SHF.R.U32.HI R16, RZ, R65, R40 ;  /* 0x00000041ff107219 */ /* 0x000fe40000011628 */
[----:B------:R-:W-:Y:S01]  /*57c0*/  @P2 SHF.R.U32.HI R7, RZ, R23, R20 ;  /* 0x00000017ff072219 */ /* 0x000fe20000011614 */
[C---:B------:R-:W-:Y:S01]  /*57d0*/  IMAD R2, R26.reuse, R3, RZ ;  /* 0x000000031a027224 */ /* 0x040fe200078e02ff */
[----:B------:R-:W-:Y:S02]  /*57e0*/  SEL R5, R29, R16, !P0 ;  /* 0x000000101d057207 */ /* 0x000fe40004000000 */
[----:B------:R-:W-:Y:S01]  /*57f0*/  SEL R3, R31, R34, !P3 ;  /* 0x000000221f037207 */ /* 0x000fe20005800000 */
[----:B------:R-:W-:Y:S01]  /*5800*/  IMAD R4, R26, R7, RZ ;  /* 0x000000071a047224 */ /* 0x000fe200078e02ff */
[C---:B------:R-:W-:Y:S01]  /*5810*/  ISETP.GE.AND P0, PT, R5.reuse, R2, PT ;  /* 0x000000020500720c */ /* 0x040fe20003f06270 */
[----:B------:R-:W-:Y:S03]  /*5820*/  IMAD.HI.U32 R6, R5, R22, RZ ;  /* 0x0000001605067227 */ /* 0x000fe600078e00ff */
[----:B------:R-:W-:Y:S01]  /*5830*/  ISETP.GE.OR P0, PT, R3, R4, P0 ;  /* 0x000000040300720c */ /* 0x000fe20000706670 */
[----:B------:R-:W-:Y:S01]  /*5840*/  IMAD.MOV R4, RZ, RZ, -R3 ;  /* 0x000000ffff047224 */ /* 0x000fe200078e0a03 */
[-C--:B------:R-:W-:Y:S03]  /*5850*/  SHF.R.U32.HI R6, RZ, R23.reuse, R6 ;  /* 0x00000017ff067219 */ /* 0x080fe60000011606 */
[----:B------:R-:W-:Y:S01]  /*5860*/  IMAD R31, R28, R4, R31 ;  /* 0x000000041c1f7224 */ /* 0x000fe200078e021f */
[----:B------:R-:W-:Y:S05]  /*5870*/  SEL R15, R5, R6, !P2 ;  /* 0x00000006050f7207 */ /* 0x000fea0005000000 */
[----:B------:R-:W-:Y:S02]  /*5880*/  IMAD.MOV R6, RZ, RZ, -R15 ;  /* 0x000000ffff067224 */ /* 0x000fe400078e0a0f */
[C---:B------:R-:W-:Y:S04]  /*5890*/  @!P0 IMAD.HI.U32 R2, R3.reuse, R22, RZ ;  /* 0x0000001603028227 */ /* 0x040fe800078e00ff */
[----:B------:R-:W-:Y:S01]  /*58a0*/  IMAD R6, R26, R6, R5 ;  /* 0x000000061a067224 */ /* 0x000fe200078e0205 */
[----:B------:R-:W-:Y:S04]  /*58b0*/  @!P0 SHF.R.U32.HI R2, RZ, R23, R2 ;  /* 0x00000017ff028219 */ /* 0x000fe80000011602 */
[----:B------:R-:W-:Y:S02]  /*58c0*/  @!P0 SEL R0, R3, R2, !P2 ;  /* 0x0000000203008207 */ /* 0x000fe40005000000 */
[----:B------:R-:W-:Y:S02]  /*58d0*/  IADD3 R2, PT, PT, -R5, RZ, RZ ;  /* 0x000000ff05027210 */ /* 0x000fe40007ffe1ff */
[----:B------:R-:W-:Y:S01]  /*58e0*/  @!P0 IADD3 R8, PT, PT, R15, -R0, RZ ;  /* 0x800000000f088210 */ /* 0x000fe20007ffe0ff */
[----:B------:R-:W-:Y:S02]  /*58f0*/  @!P0 IMAD R0, R7, R6, R0 ;  /* 0x0000000607008224 */ /* 0x000fe400078e0200 */
[----:B------:R-:W-:Y:S02]  /*5900*/  IMAD R29, R24, R2, R29 ;  /* 0x00000002181d7224 */ /* 0x000fe400078e021d */
[----:B------:R-:W-:Y:S02]  /*5910*/  @!P0 IMAD R5, R8, R26, R3 ;  /* 0x0000001a08058224 */ /* 0x000fe400078e0203 */
[----:B------:R-:W-:Y:S04]  /*5920*/  @!P0 IMAD.MOV.U32 R3, RZ, RZ, R0 ;  /* 0x000000ffff038224 */ /* 0x000fe800078e0000 */
[----:B------:R-:W-:Y:S02]  /*5930*/  IMAD R31, R3, R28, R31 ;  /* 0x0000001c031f7224 */ /* 0x000fe400078e021f */
[----:B------:R-:W-:Y:S07]  /*5940*/  IMAD R29, R5, R24, R29 ;  /* 0x00000018051d7224 */ /* 0x000fee00078e021d */
.L_x_90:
[----:B-1----:R-:W-:Y:S01]  /*5950*/  @!P1 ISETP.NE.AND P0, PT, R10, 0x1, PT ;  /* 0x000000010a00980c */ /* 0x002fe20003f05270 */
[----:B------:R-:W-:Y:S01]  /*5960*/  @!P1 IMAD.HI.U32 R0, R31, R12, RZ ;  /* 0x0000000c1f009227 */ /* 0x000fe200078e00ff */
[----:B------:R-:W-:Y:S01]  /*5970*/  @!P1 ISETP.NE.AND P2, PT, R9, 0x1, PT ;  /* 0x000000010900980c */ /* 0x000fe20003f45270 */
[----:B------:R-:W-:Y:S01]  /*5980*/  ULOP3.LUT UP0, URZ, UR55, 0x1b0, URZ, 0xc0, !UPT ;  /* 0x000001b037ff7892 */ /* 0x000fe2000f80c0ff */
[----:B------:R-:W-:Y:S01]  /*5990*/  @P4 SHF.R.U32.HI R36, RZ, 0x10, R37 ;  /* 0x00000010ff244819 */ /* 0x000fe20000011625 */
[----:B------:R-:W-:Y:S01]  /*59a0*/  @!P1 IMAD.HI.U32 R3, R29, R11, RZ ;  /* 0x0000000b1d039227 */ /* 0x000fe200078e00ff */
[----:B------:R-:W-:Y:S02]  /*59b0*/  @!P1 SHF.R.U32.HI R0, RZ, R13, R0 ;  /* 0x0000000dff009219 */ /* 0x000fe40000011600 */
[----:B------:R-:W-:Y:S02]  /*59c0*/  R2UR UR41, R18 ;  /* 0x00000000122972ca */ /* 0x000fe400000e0000 */
[----:B------:R-:W-:Y:S02]  /*59d0*/  @!P1 SHF.R.U32.HI R2, RZ, R14, R3 ;  /* 0x0000000eff029219 */ /* 0x000fe40000011603 */
[----:B------:R-:W-:Y:S02]  /*59e0*/  @!P1 SEL R3, R31, R0, !P2 ;  /* 0x000000001f039207 */ /* 0x000fe40005000000 */
[----:B------:R-:W-:Y:S02]  /*59f0*/  @!P1 SEL R2, R29, R2, !P0 ;  /* 0x000000021d029207 */ /* 0x000fe40004000000 */
[----:B------:R-:W-:Y:S03]  /*5a00*/  @P4 R2UR UR51, R36 ;  /* 0x00000000243342ca */ /* 0x000fe600000e0000 */
[----:B------:R-:W-:Y:S02]  /*5a10*/  @!P1 IMAD.IADD R0, R2, 0x1, -R3 ;  /* 0x0000000102009824 */ /* 0x000fe400078e0a03 */
[----:B------:R-:W-:Y:S01]  /*5a20*/  @!P1 IMAD.IADD R2, R3, 0x1, -R2 ;  /* 0x0000000103029824 */ /* 0x000fe200078e0a02 */
[----:B------:R-:W-:Y:S01]  /*5a30*/  USHF.L.U32 UR41, UR41, 0x6, URZ ;  /* 0x0000000629297899 */ /* 0x000fe200080006ff */
[----:B------:R-:W-:Y:S02]  /*5a40*/  @!P1 IMAD R31, R0, R9, R31 ;  /* 0x00000009001f9224 */ /* 0x000fe400078e021f */
[----:B------:R-:W-:Y:S01]  /*5a50*/  @!P1 IMAD R29, R2, R10, R29 ;  /* 0x0000000a021d9224 */ /* 0x000fe200078e021d */
[----:B------:R-:W-:Y:S08]  /*5a60*/  BRA.U !UP0, `(.L_x_91) ;  /* 0x00000001087c7547 */ /* 0x000ff0000b800000 */
[----:B------:R-:W1:Y:S01]  /*5a70*/  LDCU.64 UR8, c[0x4][0x80] ;  /* 0x01001000ff0877ac */ /* 0x000e620008000a00 */
[----:B------:R-:W-:Y:S01]  /*5a80*/  MOV R2, 0x0 ;  /* 0x0000000000027802 */ /* 0x000fe20000000f00 */
[----:B------:R-:W-:Y:S02]  /*5a90*/  HFMA2 R12, -RZ, RZ, 0, 5.9604644775390625e-08 ;  /* 0x00000001ff0c7431 */ /* 0x000fe400000001ff */
[----:B------:R-:W-:Y:S01]  /*5aa0*/  IMAD.MOV.U32 R8, RZ, RZ, 0x70 ;  /* 0x00000070ff087424 */ /* 0x000fe200078e00ff */
[----:B------:R2:W3:Y:S01]  /*5ab0*/  LDC.64 R14, c[0x4][R2] ;  /* 0x01000000020e7b82 */ /* 0x0004e20000000a00 */
[----:B------:R-:W4:Y:S01]  /*5ac0*/  LDCU.64 UR6, c[0x4][0x88] ;  /* 0x01001100ff0677ac */ /* 0x000f220008000a00 */
[----:B------:R-:W-:Y:S01]  /*5ad0*/  IMAD.MOV.U32 R13, RZ, RZ, RZ ;  /* 0x000000ffff0d7224 */ /* 0x000fe200078e00ff */
[----:B------:R-:W2:Y:S01]  /*5ae0*/  LDCU.64 UR4, c[0x4][0x8] ;  /* 0x01000100ff0477ac */ /* 0x000ea20008000a00 */
[----:B-1----:R-:W-:Y:S01]  /*5af0*/  MOV R5, UR9 ;  /* 0x0000000900057c02 */ /* 0x002fe20008000f00 */
[----:B------:R-:W-:Y:S01]  /*5b00*/  IMAD.U32 R4, RZ, RZ, UR8 ;  /* 0x00000008ff047e24 */ /* 0x000fe2000f8e00ff */
[----:B----4-:R-:W-:Y:S01]  /*5b10*/  MOV R7, UR7 ;  /* 0x0000000700077c02 */ /* 0x010fe20008000f00 */
[----:B------:R-:W-:Y:S01]  /*5b20*/  IMAD.U32 R6, RZ, RZ, UR6 ;  /* 0x00000006ff067e24 */ /* 0x000fe2000f8e00ff */
[----:B--2---:R-:W-:Y:S01]  /*5b30*/  MOV R11, UR5 ;  /* 0x00000005000b7c02 */ /* 0x004fe20008000f00 */
[----:B------:R-:W-:Y:S02]  /*5b40*/  IMAD.U32 R10, RZ, RZ, UR4 ;  /* 0x00000004ff0a7e24 */ /* 0x000fe4000f8e00ff */
[----:B------:R-:W-:Y:S07]  /*5b50*/  LEPC R20, `(.L_x_92) ;  /* 0x000000001014794e */ /* 0x000fee0000000000 */
[----:B---3-5:R-:W-:Y:S05]  /*5b60*/  CALL.ABS.NOINC R14 ;  /* 0x000000000e007343 */ /* 0x028fea0003c00000 */
.L_x_92:
[----:B------:R-:W1:Y:S01]  /*5b70*/  LDCU.64 UR8, c[0x4][0x80] ;  /* 0x01001000ff0877ac */ /* 0x000e620008000a00 */
[----:B------:R-:W2:Y:S01]  /*5b80*/  LDC.64 R2, c[0x4][R2] ;  /* 0x0100000002027b82 */ /* 0x000ea20000000a00 */
[----:B------:R-:W-:Y:S02]  /*5b90*/  HFMA2 R12, -RZ, RZ, 0, 5.9604644775390625e-08 ;  /* 0x00000001ff0c7431 */ /* 0x000fe400000001ff */
[----:B------:R-:W-:Y:S02]  /*5ba0*/  IMAD.MOV.U32 R8, RZ, RZ, 0x70 ;  /* 0x00000070ff087424 */ /* 0x000fe400078e00ff */
[----:B------:R-:W-:Y:S01]  /*5bb0*/  IMAD.MOV.U32 R13, RZ, RZ, RZ ;  /* 0x000000ffff0d7224 */ /* 0x000fe200078e00ff */
[----:B------:R-:W3:Y:S01]  /*5bc0*/  LDCU.64 UR6, c[0x4][0x88] ;  /* 0x01001100ff0677ac */ /* 0x000ee20008000a00 */
[----:B------:R-:W4:Y:S01]  /*5bd0*/  LDCU.64 UR4, c[0x4][0x8] ;  /* 0x01000100ff0477ac */ /* 0x000f220008000a00 */
[----:B-1----:R-:W-:Y:S02]  /*5be0*/  MOV R4, UR8 ;  /* 0x0000000800047c02 */ /* 0x002fe40008000f00 */
[----:B------:R-:W-:Y:S02]  /*5bf0*/  MOV R5, UR9 ;  /* 0x0000000900057c02 */ /* 0x000fe40008000f00 */
[----:B---3--:R-:W-:Y:S01]  /*5c00*/  MOV R7, UR7 ;  /* 0x0000000700077c02 */ /* 0x008fe20008000f00 */
[----:B------:R-:W-:Y:S01]  /*5c10*/  IMAD.U32 R6, RZ, RZ, UR6 ;  /* 0x00000006ff067e24 */ /* 0x000fe2000f8e00ff */
[----:B----4-:R-:W-:Y:S01]  /*5c20*/  MOV R11, UR5 ;  /* 0x00000005000b7c02 */ /* 0x010fe20008000f00 */
[----:B------:R-:W-:Y:S02]  /*5c30*/  IMAD.U32 R10, RZ, RZ, UR4 ;  /* 0x00000004ff0a7e24 */ /* 0x000fe4000f8e00ff */
[----:B------:R-:W-:Y:S07]  /*5c40*/  LEPC R20, `(.L_x_91) ;  /* 0x000000001014794e */ /* 0x000fee0000000000 */
[----:B--2---:R-:W-:Y:S05]  /*5c50*/  CALL.ABS.NOINC R2 ;  /* 0x0000000002007343 */ /* 0x004fea0003c00000 */
.L_x_91:
[----:B------:R-:W-:Y:S01]  /*5c60*/  ISETP.NE.U32.AND P4, PT, R54, RZ, PT ;  /* 0x000000ff3600720c */ /* 0x000fe20003f85070 */
[----:B------:R-:W-:Y:S01]  /*5c70*/  UISETP.NE.AND UP2, UPT, UR56, URZ, UPT ;  /* 0x000000ff3800728c */ /* 0x000fe2000bf45270 */
[----:B------:R-:W-:Y:S01]  /*5c80*/  ISETP.NE.U32.AND P2, PT, RZ, UR36, PT ;  /* 0x00000024ff007c0c */ /* 0x000fe2000bf45070 */
[----:B------:R-:W-:Y:S01]  /*5c90*/  UISETP.NE.U32.AND UP1, UPT, UR38, URZ, UPT ;  /* 0x000000ff2600728c */ /* 0x000fe2000bf25070 */
[----:B------:R-:W-:Y:S01]  /*5ca0*/  ISETP.NE.AND.EX P4, PT, R55, RZ, PT, P4 ;  /* 0x000000ff3700720c */ /* 0x000fe20003f85340 */
[----:B------:R-:W-:Y:S01]  /*5cb0*/  UPLOP3.LUT UP0, UPT, UPT, UPT, UPT, 0x40, 0x4 ;  /* 0x000000000004789c */ /* 0x000fe20003f0e870 */
[----:B------:R-:W-:Y:S01]  /*5cc0*/  ISETP.NE.AND.EX P2, PT, RZ, UR37, PT, P2 ;  /* 0x00000025ff007c0c */ /* 0x000fe2000bf45320 */
[----:B------:R-:W-:Y:S01]  /*5cd0*/  UISETP.NE.AND.EX UP1, UPT, UR39, URZ, UPT, UP1 ;  /* 0x000000ff2700728c */ /* 0x000fe2000bf25310 */
[----:B------:R-:W-:Y:S04]  /*5ce0*/  PLOP3.LUT P1, PT, PT, PT, UP2, 0x80, 0x8 ;  /* 0x000000000008781c */ /* 0x000fe80003f2f028 */
[----:B------:R-:W-:Y:S06]  /*5cf0*/  @UP2 UPLOP3.LUT UP0, UPT, UPT, UPT, UP1, 0x80, 0x8 ;  /* 0x000000000008289c */ /* 0x000fec0003f0f010 */
[----:B------:R-:W-:Y:S01]  /*5d00*/  PLOP3.LUT P0, PT, PT, PT, UP0, 0x80, 0x8 ;  /* 0x000000000008781c */ /* 0x000fe20003f0f008 */
[----:B------:R-:W-:Y:S01]  /*5d10*/  @!UPT UIADD3 URZ, UPT, UPT, URZ, URZ, URZ ;  /* 0x000000fffffff290 */ /* 0x000fe2000fffe0ff */
[----:B------:R-:W-:Y:S11]  /*5d20*/  BRA.U !UP1, `(.L_x_93) ;  /* 0x0000000109387547 */ /* 0x000ff6000b800000 */
[----:B------:R-:W-:Y:S01]  /*5d30*/  UISETP.NE.U32.AND UP0, UPT, UR36, URZ, UPT ;  /* 0x000000ff2400728c */ /* 0x000fe2000bf05070 */
[----:B------:R-:W-:Y:S02]  /*5d40*/  HFMA2 R0, -RZ, RZ, 0, 5.9604644775390625e-08 ;  /* 0x00000001ff007431 */ /* 0x000fe400000001ff */
[----:B------:R-:W-:Y:S01]  /*5d50*/  IMAD.MOV.U32 R63, RZ, RZ, 0x1 ;  /* 0x00000001ff3f7424 */ /* 0x000fe200078e00ff */
[----:B------:R-:W-:Y:S06]  /*5d60*/  UISETP.NE.AND.EX UP0, UPT, UR37, URZ, UPT, UP0 ;  /* 0x000000ff2500728c */ /* 0x000fec000bf05300 */
[----:B------:R-:W-:Y:S05]  /*5d70*/  PLOP3.LUT P3, PT, PT, PT, UP0, 0x80, 0x8 ;  /* 0x000000000008781c */ /* 0x000fea0003f6f008 */
[----:B------:R-:W1:Y:S01]  /*5d80*/  @UP0 LDCU.64 UR6, c[0x0][0x888] ;  /* 0x00011100ff0607ac */ /* 0x000e620008000a00 */
[----:B------:R-:W-:Y:S07]  /*5d90*/  @UP0 UIMAD UR4, UR60, UR38, URZ ;  /* 0x000000263c0402a4 */ /* 0x000fee000f8e02ff */
[----:B------:R-:W-:Y:S01]  /*5da0*/  @!P3 PRMT R63, R0, 0x7610, R63 ;  /* 0x00007610003fb816 */ /* 0x000fe2000000003f */
[----:B-1----:R-:W-:Y:S03]  /*5db0*/  @UP0 UIMAD.WIDE UR6, UR4, 0x4, UR6 ;  /* 0x00000004040608a5 */ /* 0x002fe6000f8e0206 */
[----:B------:R-:W1:Y:S03]  /*5dc0*/  @!UP0 LDCU UR4, c[0x0][0x880] ;  /* 0x00011000ff0487ac */ /* 0x000e660008000800 */
[----:B------:R-:W-:Y:S01]  /*5dd0*/  IMAD.U32 R2, RZ, RZ, UR6 ;  /* 0x00000006ff027e24 */ /* 0x000fe2000f8e00ff */
[----:B------:R-:W-:Y:S05]  /*5de0*/  MOV R3, UR7 ;  /* 0x0000000700037c02 */ /* 0x000fea0008000f00 */
[----:B-----5:R2:W5:Y:S02]  /*5df0*/  @P3 LDG.E R35, desc[UR48][R2.64] ;  /* 0x0000003002233981 */ /* 0x020564000c1e1900 */
[----:B-12---:R-:W-:Y:S02]  /*5e00*/  @!P3 IMAD.U32 R35, RZ, RZ, UR4 ;  /* 0x00000004ff23be24 */ /* 0x006fe4000f8e00ff */
.L_x_93:
[----:B------:R-:W-:Y:S05]  /*5e10*/  @!P4 BRA `(.L_x_94) ;  /* 0x000000000020c947 */ /* 0x000fea0003800000 */
[----:B------:R-:W-:Y:S04]  /*5e20*/  ISETP.NE.U32.AND P3, PT, R52, RZ, PT ;  /* 0x000000ff3400720c */ /* 0x000fe80003f65070 */
[----:B------:R-:W-:Y:S11]  /*5e30*/  ISETP.NE.AND.EX P3, PT, R53, RZ, PT, P3 ;  /* 0x000000ff3500720c */ /* 0x000ff60003f65330 */
[----:B------:R-:W-:Y:S02]  /*5e40*/  @!UPT UIADD3 URZ, UPT, UPT, URZ, URZ, URZ ;  /* 0x000000fffffff290 */ /* 0x000fe4000fffe0ff */
[----:B------:R-:W1:Y:S01]  /*5e50*/  @P3 LDC.64 R2, c[0x0][0x8a8] ;  /* 0x00022a00ff023b82 */ /* 0x000e620000000a00 */
[----:B------:R-:W-:Y:S04]  /*5e60*/  @P3 IMAD R0, R54, UR60, RZ ;  /* 0x0000003c36003c24 */ /* 0x000fe8000f8e02ff */
[----:B-1----:R-:W-:Y:S05]  /*5e70*/  @P3 IMAD.WIDE R2, R0, 0x4, R2 ;  /* 0x0000000400023825 */ /* 0x002fea00078e0202 */
[----:B-----5:R1:W5:Y:S02]  /*5e80*/  @P3 LDG.E R33, desc[UR48][R2.64] ;  /* 0x0000003002213981 */ /* 0x020364000c1e1900 */
[----:B-1----:R-:W2:Y:S02]  /*5e90*/  @!P3 LDC R33, c[0x0][0x8a0] ;  /* 0x00022800ff21bb82 */ /* 0x002ea40000000800 */
.L_x_94:
[----:B-----5:R-:W-:Y:S01]  /*5ea0*/  FSETP.NEU.AND P3, PT, R35, RZ, PT ;  /* 0x000000ff2300720b */ /* 0x020fe20003f6d000 */
[----:B------:R-:W-:Y:S01]  /*5eb0*/  ULOP3.LUT UR4, UR54, 0x1, URZ, 0x3c, !UPT ;  /* 0x0000000136047892 */ /* 0x000fe2000f8e3cff */
[----:B------:R-:W-:Y:S01]  /*5ec0*/  SEL R5, RZ, 0xffffffff, P2 ;  /* 0xffffffffff057807 */ /* 0x000fe20001000000 */
[----:B------:R-:W-:Y:S01]  /*5ed0*/  IMAD.SHL.U32 R81, R19, 0x40, RZ ;  /* 0x0000004013517824 */ /* 0x000fe200078e00ff */
[----:B------:R-:W-:Y:S01]  /*5ee0*/  @P1 LOP3.LUT P2, RZ, R63, 0xff, RZ, 0xc0, !PT ;  /* 0x000000ff3fff1812 */ /* 0x000fe2000784c0ff */
[----:B------:R-:W-:Y:S01]  /*5ef0*/  BSSY B1, `(.L_x_95) ;  /* 0x0000044000017945 */ /* 0x000fe20003800000 */
[----:B------:R-:W-:Y:S01]  /*5f00*/  @P1 SEL R2, RZ, 0xffffffff, P3 ;  /* 0xffffffffff021807 */ /* 0x000fe20001800000 */
[----:B------:R-:W-:Y:S01]  /*5f10*/  IMAD.U32 R39, RZ, RZ, UR4 ;  /* 0x00000004ff277e24 */ /* 0x000fe2000f8e00ff */
[----:B------:R-:W-:Y:S01]  /*5f20*/  LEA R84, R30, UR50, 0x3 ;  /* 0x000000321e547c11 */ /* 0x000fe2000f8e18ff */
[----:B------:R-:W-:Y:S01]  /*5f30*/  IMAD.HI.U32 R7, R81, R61, RZ ;  /* 0x0000003d51077227 */ /* 0x000fe200078e00ff */
[----:B------:R-:W-:Y:S02]  /*5f40*/  @P0 SEL R2, R5, R2, !P2 ;  /* 0x0000000205020207 */ /* 0x000fe40005000000 */
[----:B------:R-:W-:Y:S01]  /*5f50*/  SHF.L.U32 R3, R73, 0x1f, RZ ;  /* 0x0000001f49037819 */ /* 0x000fe200000006ff */
[----:B------:R-:W-:Y:S01]  /*5f60*/  IMAD.MOV.U32 R86, RZ, RZ, 0x1 ;  /* 0x00000001ff567424 */ /* 0x000fe200078e00ff */
[----:B------:R-:W-:Y:S01]  /*5f70*/  @P1 LOP3.LUT R2, R2, 0x1, RZ, 0xc0, !PT ;  /* 0x0000000102021812 */ /* 0x000fe200078ec0ff */
[----:B------:R-:W-:Y:S01]  /*5f80*/  IMAD.IADD R34, R32, 0x1, R17 ;  /* 0x0000000120227824 */ /* 0x000fe200078e0211 */
[----:B------:R-:W-:Y:S01]  /*5f90*/  ISETP.NE.AND P2, PT, R60, 0x1, PT ;  /* 0x000000013c00780c */ /* 0x000fe20003f45270 */
[----:B------:R-:W-:Y:S01]  /*5fa0*/  IMAD.U32 R85, RZ, RZ, UR57 ;  /* 0x00000039ff557e24 */ /* 0x000fe2000f8e00ff */
[----:B------:R-:W-:Y:S01]  /*5fb0*/  ISETP.NE.U32.OR P5, PT, R2, 0x1, !P1 ;  /* 0x000000010200780c */ /* 0x000fe20004fa5470 */
[----:B------:R-:W-:Y:S01]  /*5fc0*/  IMAD.U32 R2, RZ, RZ, UR57 ;  /* 0x00000039ff027e24 */ /* 0x000fe2000f8e00ff */
[----:B------:R-:W-:Y:S02]  /*5fd0*/  ISETP.NE.AND P4, PT, R59, 0x1, PT ;  /* 0x000000013b00780c */ /* 0x000fe40003f85270 */
[----:B------:R-:W-:Y:S02]  /*5fe0*/  CS2R R50, SRZ ;  /* 0x0000000000327805 */ /* 0x000fe4000001ff00 */
[----:B------:R-:W-:Y:S02]  /*5ff0*/  P2R R83, PR, RZ, 0x20 ;  /* 0x00000020ff537803 */ /* 0x000fe40000000000 */
[----:B------:R-:W-:Y:S02]  /*6000*/  CS2R R48, SRZ ;  /* 0x0000000000307805 */ /* 0x000fe4000001ff00 */
[----:B------:R-:W-:Y:S02]  /*6010*/  LEA R0, R2, UR50, 0x3 ;  /* 0x0000003202007c11 */ /* 0x000fe4000f8e18ff */
[----:B------:R-:W-:Y:S02]  /*6020*/  CS2R R42, SRZ ;  /* 0x00000000002a7805 */ /* 0x000fe4000001ff00 */
[----:B------:R-:W-:Y:S02]  /*6030*/  SHF.R.U32.HI R2, RZ, R58, R7 ;  /* 0x0000003aff027219 */ /* 0x000fe40000011607 */
[----:B------:R-:W-:Y:S02]  /*6040*/  CS2R R40, SRZ ;  /* 0x0000000000287805 */ /* 0x000fe4000001ff00 */
[----:B------:R-:W-:Y:S02]  /*6050*/  SEL R79, R81, R2, !P2 ;  /* 0x00000002514f7207 */ /* 0x000fe40005000000 */
[----:B------:R-:W-:Y:S02]  /*6060*/  @P5 SHF.L.U32 R9, R39, 0x1f, RZ ;  /* 0x0000001f27095819 */ /* 0x000fe400000006ff */
[----:B------:R-:W-:Y:S01]  /*6070*/  PLOP3.LUT P2, PT, PT, PT, UP1, 0x80, 0x8 ;  /* 0x000000000008781c */ /* 0x000fe20003f4f018 */
[----:B------:R-:W-:Y:S01]  /*6080*/  IMAD.HI.U32 R80, R79, UR46, RZ ;  /* 0x0000002e4f507c27 */ /* 0x000fe2000f8e00ff */
[----:B------:R-:W1:Y:S02]  /*6090*/  @P5 SYNCS.PHASECHK.TRANS64.TRYWAIT P1, [R0+URZ+0xd0], R9 ;  /* 0x0000d009000055a7 */ /* 0x000e6400080211ff */
[----:B------:R-:W-:Y:S02]  /*60a0*/  SEL R2, RZ, 0xffffffff, P3 ;  /* 0xffffffffff027807 */ /* 0x000fe40001800000 */
[----:B------:R-:W-:Y:S02]  /*60b0*/  LOP3.LUT P3, R82, R63, 0xff, RZ, 0xc0, !PT ;  /* 0x000000ff3f527812 */ /* 0x000fe4000786c0ff */
[----:B------:R-:W-:Y:S04]  /*60c0*/  SHF.R.U32.HI R80, RZ, UR47, R80 ;  /* 0x0000002fff507c19 */ /* 0x000fe80008011650 */
[----:B------:R-:W-:Y:S02]  /*60d0*/  SEL R80, R79, R80, !P4 ;  /* 0x000000504f507207 */ /* 0x000fe40006000000 */
[----:B------:R-:W-:Y:S01]  /*60e0*/  @P2 SEL R2, R5, R2, !P3 ;  /* 0x0000000205022207 */ /* 0x000fe20005800000 */
[----:B------:R-:W-:Y:S02]  /*60f0*/  IMAD.MOV R5, RZ, RZ, -R79 ;  /* 0x000000ffff057224 */ /* 0x000fe400078e0a4f */
[----:B------:R-:W-:Y:S01]  /*6100*/  IMAD.MOV R4, RZ, RZ, -R80 ;  /* 0x000000ffff047224 */ /* 0x000fe200078e0a50 */
[----:B------:R3:W4:Y:S01]  /*6110*/  SYNCS.PHASECHK.TRANS64.TRYWAIT P0, [R84+URZ+0x120], R3 ;  /* 0x00012003540075a7 */ /* 0x00072200080011ff */
[----:B------:R-:W-:Y:S01]  /*6120*/  LOP3.LUT R2, R2, 0x1, RZ, 0xc0, !PT ;  /* 0x0000000102027812 */ /* 0x000fe200078ec0ff */
[----:B------:R-:W-:Y:S02]  /*6130*/  IMAD R81, R60, R5, R81 ;  /* 0x000000053c517224 */ /* 0x000fe400078e0251 */
[----:B------:R-:W-:Y:S01]  /*6140*/  IMAD R79, R59, R4, R79 ;  /* 0x000000043b4f7224 */ /* 0x000fe200078e024f */
[----:B------:R-:W-:Y:S04]  /*6150*/  ISETP.NE.U32.AND P2, PT, R2, 0x1, PT ;  /* 0x000000010200780c */ /* 0x000fe80003f45070 */
[----:B------:R-:W-:Y:S02]  /*6160*/  P2R R87, PR, RZ, 0x4 ;  /* 0x00000004ff577803 */ /* 0x000fe40000000000 */
[----:B-1----:R-:W-:Y:S01]  /*6170*/  @P5 SEL R86, RZ, 0x1, !P1 ;  /* 0x00000001ff565807 */ /* 0x002fe20004800000 */
[----:B---3--:R-:W-:Y:S06]  /*6180*/  @!P5 BRA `(.L_x_96) ;  /* 0x000000000068d947 */ /* 0x008fec0003800000 */
[----:B------:R-:W-:Y:S01]  /*6190*/  HFMA2 R43, -RZ, RZ, 0, 0 ;  /* 0x00000000ff2b7431 */ /* 0x000fe200000001ff */
[----:B------:R-:W-:Y:S01]  /*61a0*/  ISETP.NE.AND P1, PT, R86, RZ, PT ;  /* 0x000000ff5600720c */ /* 0x000fe20003f25270 */
[----:B------:R-:W-:Y:S01]  /*61b0*/  IMAD.U32 R5, RZ, RZ, UR57 ;  /* 0x00000039ff057e24 */ /* 0x000fe2000f8e00ff */
[----:B------:R-:W-:Y:S11]  /*61c0*/  BSSY B0, `(.L_x_97) ;  /* 0x0000005000007945 */ /* 0x000ff60003800000 */
[----:B------:R-:W-:Y:S05]  /*61d0*/  @P1 BRA `(.L_x_98) ;  /* 0x00000000000c1947 */ /* 0x000fea0003800000 */
[----:B------:R-:W-:Y:S04]  /*61e0*/  SHF.L.U32 R7, R39, 0x1f, RZ ;  /* 0x0000001f27077819 */ /* 0x000fe800000006ff */
[----:B------:R-:W1:Y:S02]  /*61f0*/  SYNCS.PHASECHK.TRANS64.TRYWAIT P1, [R0+URZ+0xd0], R7 ;  /* 0x0000d007000075a7 */ /* 0x000e6400080211ff */
[----:B-1----:R-:W-:Y:S05]  /*6200*/  @!P1 BRA `(.L_x_99) ;  /* 0x0000002000189947 */ /* 0x002fea0003800000 */
.L_x_98:
[----:B------:R-:W-:Y:S05]  /*6210*/  BSYNC B0 ;  /* 0x0000000000007941 */ /* 0x000fea0003800000 */
.L_x_97:
[----:B------:R-:W-:Y:S01]  /*6220*/  ISETP.NE.AND P1, PT, R87, RZ, PT ;  /* 0x000000ff5700720c */ /* 0x000fe20003f25270 */
[----:B------:R-:W-:Y:S01]  /*6230*/  IMAD.MOV.U32 R42, RZ, RZ, RZ ;  /* 0x000000ffff2a7224 */ /* 0x000fe200078e00ff */
[----:B------:R-:W-:Y:S02]  /*6240*/  CS2R R40, SRZ ;  /* 0x0000000000287805 */ /* 0x000fe4000001ff00 */
[----:B------:R-:W-:Y:S02]  /*6250*/  CS2R R50, SRZ ;  /* 0x0000000000327805 */ /* 0x000fe4000001ff00 */
[----:B------:R-:W-:Y:S07]  /*6260*/  CS2R R48, SRZ ;  /* 0x0000000000307805 */ /* 0x000fee000001ff00 */
[----:B-1----:R-:W-:Y:S01]  /*6270*/  @P1 IMAD R0, R5, 0x800, R74 ;  /* 0x0000080005001824 */ /* 0x002fe200078e024a */
[----:B------:R-:W-:Y:S05]  /*6280*/  @P1 WARPSYNC.ALL ;  /* 0x0000000000001948 */ /* 0x000fea0003800000 */
[----:B------:R-:W-:Y:S01]  /*6290*/  @P1 LEA R2, R0, UR50, 0x1 ;  /* 0x0000003200021c11 */ /* 0x000fe2000f8e08ff */
[----:B------:R-:W-:Y:S04]  /*62a0*/  UIADD3 UR5, UPT, UPT, UR57, 0x1, URZ ;  /* 0x0000000139057890 */ /* 0x000fe8000fffe0ff */
[----:B------:R1:W3:Y:S01]  /*62b0*/  @P1 LDSM.16.M88.4 R40, [R2+0x200] ;  /* 0x000200000228183b */ /* 0x0002e20000000200 */
[----:B------:R-:W-:Y:S01]  /*62c0*/  UISETP.NE.AND UP0, UPT, UR5, 0x3, UPT ;  /* 0x000000030500788c */ /* 0x000fe2000bf05270 */
[----:B------:R-:W-:Y:S03]  /*62d0*/  @P1 IMAD R0, R77, 0x2, R2 ;  /* 0x000000024d001824 */ /* 0x000fe600078e0202 */
[----:B------:R-:W-:Y:S02]  /*62e0*/  USEL UR4, URZ, 0x1, UP0 ;  /* 0x00000001ff047887 */ /* 0x000fe40008000000 */
[----:B------:R1:W1:Y:S01]  /*62f0*/  @P1 LDSM.16.M88.4 R48, [R0+0x200] ;  /* 0x000200000030183b */ /* 0x0002620000000200 */
[----:B------:R-:W-:Y:S03]  /*6300*/  USEL UR5, UR5, URZ, UP0 ;  /* 0x000000ff05057287 */ /* 0x000fe60008000000 */
[----:B------:R-:W-:Y:S03]  /*6310*/  LOP3.LUT R39, R39, UR4, RZ, 0x3c, !PT ;  /* 0x0000000427277c12 */ /* 0x000fe6000f8e3cff */
[----:B------:R-:W-:Y:S02]  /*6320*/  IMAD.U32 R85, RZ, RZ, UR5 ;  /* 0x00000005ff557e24 */ /* 0x000fe4000f8e00ff */
.L_x_96:
[----:B------:R-:W-:Y:S05]  /*6330*/  BSYNC B1 ;  /* 0x0000000000017941 */ /* 0x000fea0003800000 */
.L_x_95:
[----:B------:R-:W-:Y:S04]  /*6340*/  SHF.R.U32.HI R5, RZ, 0x15, R34 ;  /* 0x00000015ff057819 */ /* 0x000fe80000011622 */
[----:B------:R-:W-:Y:S01]  /*6350*/  LOP3.LUT P1, RZ, R5, 0x3, R76, 0x48, !PT ;  /* 0x0000000305ff7812 */ /* 0x000fe2000782484c */
[----:B------:R-:W-:Y:S01]  /*6360*/  @!UPT UIADD3 URZ, UPT, UPT, URZ, URZ, URZ ;  /* 0x000000fffffff290 */ /* 0x000fe2000fffe0ff */
[----:B----4-:R-:W-:Y:S11]  /*6370*/  @P0 BRA `(.L_x_100) ;  /* 0x0000000000080947 */ /* 0x010ff60003800000 */
[----:B------:R-:W4:Y:S02]  /*6380*/  SYNCS.PHASECHK.TRANS64.TRYWAIT P0, [R84+URZ+0x120], R3 ;  /* 0x00012003540075a7 */ /* 0x000f2400080011ff */
[----:B----4-:R-:W-:Y:S05]  /*6390*/  @!P0 BRA `(.L_x_101) ;  /* 0x0000001c00c88947 */ /* 0x010fea0003800000 */
.L_x_100:
[----:B------:R-:W-:Y:S05]  /*63a0*/  @!P1 BRA `(.L_x_102) ;  /* 0x0000000000409947 */ /* 0x000fea0003800000 */
[----:B------:R-:W5:Y:S01]  /*63b0*/  LDCU.64 UR8, c[0x4][0x70] ;  /* 0x01000e00ff0877ac */ /* 0x000f620008000a00 */
[----:B----4-:R-:W-:Y:S01]  /*63c0*/  MOV R3, 0x0 ;  /* 0x0000000000037802 */ /* 0x010fe20000000f00 */
[----:B------:R-:W-:Y:S02]  /*63d0*/  HFMA2 R12, -RZ, RZ, 0, 5.9604644775390625e-08 ;  /* 0x00000001ff0c7431 */ /* 0x000fe400000001ff */
[----:B------:R-:W-:Y:S02]  /*63e0*/  IMAD.MOV.U32 R8, RZ, RZ, 0x192 ;  /* 0x00000192ff087424 */ /* 0x000fe400078e00ff */
[----:B------:R-:W-:Y:S01]  /*63f0*/  IMAD.MOV.U32 R13, RZ, RZ, RZ ;  /* 0x000000ffff0d7224 */ /* 0x000fe200078e00ff */
[----:B------:R-:W4:Y:S01]  /*6400*/  LDCU.64 UR6, c[0x4][0x78] ;  /* 0x01000f00ff0677ac */ /* 0x000f220008000a00 */
[----:B-1----:R-:W1:Y:S01]  /*6410*/  LDC.64 R2, c[0x4][R3] ;  /* 0x0100000003027b82 */ /* 0x002e620000000a00 */
[----:B------:R-:W2:Y:S01]  /*6420*/  LDCU.64 UR4, c[0x4][0x10] ;  /* 0x01000200ff0477ac */ /* 0x000ea20008000a00 */
[----:B-----5:R-:W-:Y:S01]  /*6430*/  MOV R5, UR9 ;  /* 0x0000000900057c02 */ /* 0x020fe20008000f00 */
[----:B------:R-:W-:Y:S01]  /*6440*/  IMAD.U32 R4, RZ, RZ, UR8 ;  /* 0x00000008ff047e24 */ /* 0x000fe2000f8e00ff */
[----:B----4-:R-:W-:Y:S01]  /*6450*/  MOV R7, UR7 ;  /* 0x0000000700077c02 */ /* 0x010fe20008000f00 */
[----:B------:R-:W-:Y:S01]  /*6460*/  IMAD.U32 R6, RZ, RZ, UR6 ;  /* 0x00000006ff067e24 */ /* 0x000fe2000f8e00ff */
[----:B--2---:R-:W-:Y:S01]  /*6470*/  MOV R11, UR5 ;  /* 0x00000005000b7c02 */ /* 0x004fe20008000f00 */
[----:B------:R-:W-:Y:S02]  /*6480*/  IMAD.U32 R10, RZ, RZ, UR4 ;  /* 0x00000004ff0a7e24 */ /* 0x000fe4000f8e00ff */
[----:B------:R-:W-:Y:S07]  /*6490*/  LEPC R20, `(.L_x_102) ;  /* 0x000000001014794e */ /* 0x000fee0000000000 */
[----:B-1-3--:R-:W-:Y:S05]  /*64a0*/  CALL.ABS.NOINC R2 ;  /* 0x0000000002007343 */ /* 0x00afea0003c00000 */
.L_x_102:
[----:B------:R-:W-:Y:S05]  /*64b0*/  WARPSYNC.ALL ;  /* 0x0000000000007948 */ /* 0x000fea0003800000 */
[----:B------:R-:W-:Y:S01]  /*64c0*/  R2UR UR4, R34 ;  /* 0x00000000220472ca */ /* 0x000fe200000e0000 */
[--C-:B---3--:R-:W-:Y:S01]  /*64d0*/  HADD2.F32 R20, -RZ, R40.reuse.H0_H0 ;  /* 0x20000028ff147230 */ /* 0x108fe20000004100 */
[----:B------:R-:W-:Y:S01]  /*64e0*/  MOV R69, UR57 ;  /* 0x0000003900457c02 */ /* 0x000fe20008000f00 */
[----:B------:R-:W-:Y:S01]  /*64f0*/  HADD2.F32 R21, -RZ, R40.H1_H1 ;  /* 0x30000028ff157230 */ /* 0x000fe20000004100 */
[----:B------:R-:W-:Y:S01]  /*6500*/  SHF.L.U32 R88, R77, 0x1, RZ ;  /* 0x000000014d587819 */ /* 0x000fe200000006ff */
[----:B------:R-:W-:Y:S01]  /*6510*/  HADD2.F32 R36, -RZ, R41.H1_H1 ;  /* 0x30000029ff247230 */ /* 0x000fe20000004100 */
[----:B------:R-:W-:Y:S01]  /*6520*/  LEA R89, R69, R74, 0xb ;  /* 0x0000004a45597211 */ /* 0x000fe200078e58ff */
[----:B-1----:R-:W-:Y:S01]  /*6530*/  HADD2.F32 R37, -RZ, R48.H0_H0 ;  /* 0x20000030ff257230 */ /* 0x002fe20000004100 */
[----:B------:R-:W-:Y:S01]  /*6540*/  ISETP.NE.AND P0, PT, R75, RZ, PT ;  /* 0x000000ff4b00720c */ /* 0x000fe20003f05270 */
[----:B------:R-:W-:Y:S01]  /*6550*/  HADD2.F32 R38, -RZ, R51.H1_H1 ;  /* 0x30000033ff267230 */ /* 0x000fe20000004100 */
[----:B------:R-:W-:Y:S01]  /*6560*/  LEA R91, R89, UR50, 0x1 ;  /* 0x00000032595b7c11 */ /* 0x000fe2000f8e08ff */
[----:B------:R-:W-:Y:S02]  /*6570*/  BSSY.RECONVERGENT B0, `(.L_x_103) ;  /* 0x0000049000007945 */ /* 0x000fe40003800200 */
[----:B------:R-:W2:Y:S01]  /*6580*/  LDTM.16dp256bit.x4 R4, tmem[UR4] ;  /* 0x00000004000479ee */ /* 0x000ea20008120000 */
[----:B------:R-:W-:Y:S01]  /*6590*/  IADD3 R90, PT, PT, R88, 0x200, R91 ;  /* 0x00000200585a7810 */ /* 0x000fe20007ffe05b */
[C---:B--2---:R-:W-:Y:S01]  /*65a0*/  FMUL R0, R33.reuse, R4 ;  /* 0x0000000421007220 */ /* 0x044fe20000400000 */
[C---:B------:R-:W-:Y:S01]  /*65b0*/  FMUL R2, R33.reuse, R5 ;  /* 0x0000000521027220 */ /* 0x040fe20000400000 */
[C---:B----4-:R-:W-:Y:S01]  /*65c0*/  FMUL R3, R33.reuse, R6 ;  /* 0x0000000621037220 */ /* 0x050fe20000400000 */
[----:B------:R-:W-:Y:S01]  /*65d0*/  FMUL R7, R33, R7 ;  /* 0x0000000721077220 */ /* 0x000fe20000400000 */
[C---:B------:R-:W-:Y:S01]  /*65e0*/  FFMA R0, R35.reuse, R20, R0 ;  /* 0x0000001423007223 */ /* 0x040fe20000000000 */
[----:B------:R-:W-:Y:S02]  /*65f0*/  HADD2.F32 R20, -RZ, R41.H0_H0 ;  /* 0x20000029ff147230 */ /* 0x000fe40000004100 */
[----:B------:R-:W-:Y:S01]  /*6600*/  FFMA R2, R35, R21, R2 ;  /* 0x0000001523027223 */ /* 0x000fe20000000002 */
[C---:B------:R-:W-:Y:S01]  /*6610*/  FMUL R4, R33.reuse, R8 ;  /* 0x0000000821047220 */ /* 0x040fe20000400000 */
[----:B------:R-:W-:Y:S01]  /*6620*/  FMUL R5, R33, R9 ;  /* 0x0000000921057220 */ /* 0x000fe20000400000 */
[--C-:B------:R-:W-:Y:S02]  /*6630*/  HADD2.F32 R21, -RZ, R43.reuse.H0_H0 ;  /* 0x2000002bff157230 */ /* 0x100fe40000004100 */
[C---:B------:R-:W-:Y:S01]  /*6640*/  FFMA R3, R35.reuse, R20, R3 ;  /* 0x0000001423037223 */ /* 0x040fe20000000003 */
[--C-:B------:R-:W-:Y:S01]  /*6650*/  HADD2.F32 R20, -RZ, R42.reuse.H0_H0 ;  /* 0x2000002aff147230 */ /* 0x100fe20000004100 */
[----:B------:R-:W-:Y:S01]  /*6660*/  F2FP.F16.F32.PACK_AB R44, R2, R0 ;  /* 0x00000000022c723e */ /* 0x000fe200000000ff */
[----:B------:R-:W-:Y:S01]  /*6670*/  FFMA R7, R35, R36, R7 ;  /* 0x0000002423077223 */ /* 0x000fe20000000007 */
[----:B------:R-:W-:Y:S01]  /*6680*/  FMUL R6, R33, R10 ;  /* 0x0000000a21067220 */ /* 0x000fe20000400000 */
[----:B------:R-:W-:Y:S02]  /*6690*/  HADD2.F32 R36, -RZ, R43.H1_H1 ;  /* 0x3000002bff247230 */ /* 0x000fe40000004100 */
[----:B------:R-:W-:Y:S01]  /*66a0*/  FFMA R4, R35, R20, R4 ;  /* 0x0000001423047223 */ /* 0x000fe20000000004 */
[----:B------:R-:W-:Y:S01]  /*66b0*/  HADD2.F32 R20, -RZ, R42.H1_H1 ;  /* 0x3000002aff147230 */ /* 0x000fe20000004100 */
[----:B------:R-:W-:Y:S01]  /*66c0*/  F2FP.F16.F32.PACK_AB R45, R7, R3 ;  /* 0x00000003072d723e */ /* 0x000fe200000000ff */
[C---:B------:R-:W-:Y:S01]  /*66d0*/  FMUL R11, R33.reuse, R11 ;  /* 0x0000000b210b7220 */ /* 0x040fe20000400000 */
[C---:B------:R-:W-:Y:S01]  /*66e0*/  FMUL R8, R33.reuse, R12 ;  /* 0x0000000c21087220 */ /* 0x040fe20000400000 */
[----:B------:R-:W-:Y:S01]  /*66f0*/  FMUL R9, R33, R13 ;  /* 0x0000000d21097220 */ /* 0x000fe20000400000 */
[C---:B------:R-:W-:Y:S01]  /*6700*/  FFMA R5, R35.reuse, R20, R5 ;  /* 0x0000001423057223 */ /* 0x040fe20000000005 */
[----:B------:R-:W-:Y:S02]  /*6710*/  HADD2.F32 R20, -RZ, R48.H1_H1 ;  /* 0x30000030ff147230 */ /* 0x000fe40000004100 */
[C---:B------:R-:W-:Y:S01]  /*6720*/  FFMA R6, R35.reuse, R21, R6 ;  /* 0x0000001523067223 */ /* 0x040fe20000000006 */
[C---:B------:R-:W-:Y:S01]  /*6730*/  FFMA R11, R35.reuse, R36, R11 ;  /* 0x00000024230b7223 */ /* 0x040fe2000000000b */
[C---:B------:R-:W-:Y:S01]  /*6740*/  FFMA R8, R35.reuse, R37, R8 ;  /* 0x0000002523087223 */ /* 0x040fe20000000008 */
[--C-:B------:R-:W-:Y:S02]  /*6750*/  HADD2.F32 R21, -RZ, R49.reuse.H0_H0 ;  /* 0x20000031ff157230 */ /* 0x100fe40000004100 */
[----:B------:R-:W-:Y:S01]  /*6760*/  FFMA R9, R35, R20, R9 ;  /* 0x0000001423097223 */ /* 0x000fe20000000009 */
[C---:B------:R-:W-:Y:S01]  /*6770*/  FMUL R10, R33.reuse, R14 ;  /* 0x0000000e210a7220 */ /* 0x040fe20000400000 */
[----:B------:R-:W-:Y:S02]  /*6780*/  HADD2.F32 R20, -RZ, R49.H1_H1 ;  /* 0x30000031ff147230 */ /* 0x000fe40000004100 */
[C---:B------:R-:W-:Y:S01]  /*6790*/  FMUL R15, R33.reuse, R15 ;  /* 0x0000000f210f7220 */ /* 0x040fe20000400000 */
[----:B------:R-:W-:Y:S01]  /*67a0*/  FMUL R12, R33, R16 ;  /* 0x00000010210c7220 */ /* 0x000fe20000400000 */
[C---:B------:R-:W-:Y:S01]  /*67b0*/  FFMA R10, R35.reuse, R21, R10 ;  /* 0x00000015230a7223 */ /* 0x040fe2000000000a */
[--C-:B------:R-:W-:Y:S02]  /*67c0*/  HADD2.F32 R36, -RZ, R50.reuse.H1_H1 ;  /* 0x30000032ff247230 */ /* 0x100fe40000004100 */
[----:B------:R-:W-:Y:S01]  /*67d0*/  FFMA R15, R35, R20, R15 ;  /* 0x00000014230f7223 */ /* 0x000fe2000000000f */
[----:B------:R-:W-:Y:S02]  /*67e0*/  HADD2.F32 R20, -RZ, R50.H0_H0 ;  /* 0x20000032ff147230 */ /* 0x000fe40000004100 */
[C---:B------:R-:W-:Y:S01]  /*67f0*/  FMUL R13, R33.reuse, R17 ;  /* 0x00000011210d7220 */ /* 0x040fe20000400000 */
[----:B------:R-:W-:Y:S02]  /*6800*/  HADD2.F32 R21, -RZ, R51.H0_H0 ;  /* 0x20000033ff157230 */ /* 0x000fe40000004100 */
[C---:B------:R-:W-:Y:S01]  /*6810*/  FMUL R14, R33.reuse, R18 ;  /* 0x00000012210e7220 */ /* 0x040fe20000400000 */
[----:B------:R-:W-:Y:S01]  /*6820*/  FMUL R19, R33, R19 ;  /* 0x0000001321137220 */ /* 0x000fe20000400000 */
[C---:B------:R-:W-:Y:S01]  /*6830*/  FFMA R12, R35.reuse, R20, R12 ;  /* 0x00000014230c7223 */ /* 0x040fe2000000000c */
[C---:B------:R-:W-:Y:S01]  /*6840*/  FFMA R13, R35.reuse, R36, R13 ;  /* 0x00000024230d7223 */ /* 0x040fe2000000000d */
[C---:B------:R-:W-:Y:S01]  /*6850*/  FFMA R14, R35.reuse, R21, R14 ;  /* 0x00000015230e7223 */ /* 0x040fe2000000000e */
[----:B------:R-:W-:Y:S01]  /*6860*/  FFMA R19, R35, R38, R19 ;  /* 0x0000002623137223 */ /* 0x000fe20000000013 */
[----:B------:R-:W-:Y:S02]  /*6870*/  F2FP.F16.F32.PACK_AB R46, R5, R4 ;  /* 0x00000004052e723e */ /* 0x000fe400000000ff */
[----:B------:R-:W-:Y:S02]  /*6880*/  F2FP.F16.F32.PACK_AB R47, R11, R6 ;  /* 0x000000060b2f723e */ /* 0x000fe400000000ff */
[----:B------:R-:W-:Y:S02]  /*6890*/  F2FP.F16.F32.PACK_AB R68, R9, R8 ;  /* 0x000000080944723e */ /* 0x000fe400000000ff */
[----:B------:R-:W-:Y:S01]  /*68a0*/  F2FP.F16.F32.PACK_AB R69, R15, R10 ;  /* 0x0000000a0f45723e */ /* 0x000fe200000000ff */
[----:B------:R1:W-:Y:S01]  /*68b0*/  STSM.16.M88.4 [R91+0x200], R44 ;  /* 0x0002002c5b007844 */ /* 0x0003e20000000200 */
[----:B------:R-:W-:Y:S02]  /*68c0*/  F2FP.F16.F32.PACK_AB R70, R13, R12 ;  /* 0x0000000c0d46723e */ /* 0x000fe400000000ff */
[----:B------:R-:W-:Y:S05]  /*68d0*/  F2FP.F16.F32.PACK_AB R71, R19, R14 ;  /* 0x0000000e1347723e */ /* 0x000fea00000000ff */
[----:B------:R1:W-:Y:S01]  /*68e0*/  STSM.16.M88.4 [R90], R68 ;  /* 0x000000445a007844 */ /* 0x0003e20000000200 */
[----:B------:R-:W-:Y:S01]  /*68f0*/  @!PT LDS RZ, [RZ] ;  /* 0x00000000fffff984 */ /* 0x000fe20000000800 */
[----:B------:R-:W-:Y:S01]  /*6900*/  @!PT LDS RZ, [RZ] ;  /* 0x00000000fffff984 */ /* 0x000fe20000000800 */
[----:B------:R-:W-:Y:S01]  /*6910*/  @!PT LDS RZ, [RZ] ;  /* 0x00000000fffff984 */ /* 0x000fe20000000800 */
[----:B------:R-:W-:Y:S01]  /*6920*/  @!PT LDS RZ, [RZ] ;  /* 0x00000000fffff984 */ /* 0x000fe20000000800 */
[----:B------:R2:W-:Y:S07]  /*6930*/  MEMBAR.ALL.CTA ;  /* 0x0000000000007992 */ /* 0x0005ee0000008000 */
[----:B--2---:R-:W2:Y:S02]  /*6940*/  FENCE.VIEW.ASYNC.S ;  /* 0x00000000000073c6 */ /* 0x004ea40000000000 */
[----:B--2---:R-:W-:Y:S06]  /*6950*/  BAR.SYNC.DEFER_BLOCKING 0x1, 0x80 ;  /* 0x0042000000007b1d */ /* 0x004fec0000010000 */
[----:B------:R-:W-:Y:S05]  /*6960*/  @P0 BRA `(.L_x_104) ;  /* 0x0000000000240947 */ /* 0x000fea0003800000 */
[----:B------:R-:W-:Y:S01]  /*6970*/  R2UR UR42, R81 ;  /* 0x00000000512a72ca */ /* 0x000fe200000e0000 */
[----:B------:R-:W-:Y:S01]  /*6980*/  UIADD3 UR6, UP0, UPT, UR58, 0x680, URZ ;  /* 0x000006803a067890 */ /* 0x000fe2000ff1e0ff */
[----:B------:R-:W-:Y:S01]  /*6990*/  R2UR UR43, R79 ;  /* 0x000000004f2b72ca */ /* 0x000fe200000e0000 */
[----:B------:R-:W-:Y:S01]  /*69a0*/  ULEA UR4, UR57, UR50, 0xc ;  /* 0x0000003239047291 */ /* 0x000fe2000f8e60ff */
[----:B------:R-:W-:Y:S01]  /*69b0*/  R2UR UR44, R80 ;  /* 0x00000000502c72ca */ /* 0x000fe200000e0000 */
[----:B------:R-:W-:Y:S02]  /*69c0*/  UIADD3.X UR7, UPT, UPT, URZ, UR59, URZ, UP0, !UPT ;  /* 0x0000003bff077290 */ /* 0x000fe400087fe4ff */
[----:B------:R-:W-:Y:S10]  /*69d0*/  UIADD3 UR40, UPT, UPT, UR4, 0x200, URZ ;  /* 0x0000020004287890 */ /* 0x000ff4000fffe0ff */
[----:B------:R2:W-:Y:S02]  /*69e0*/  UTMASTG.4D.IM2COL [UR40], [UR6] ;  /* 0x00000028060073b5 */ /* 0x0005e40008058000 */
[----:B--2---:R0:W-:Y:S02]  /*69f0*/  UTMACMDFLUSH ;  /* 0x00000000000079b7 */ /* 0x0041e40000000000 */
.L_x_104:
[----:B------:R-:W-:Y:S05]  /*6a00*/  BSYNC.RECONVERGENT B0 ;  /* 0x0000000000007941 */ /* 0x000fea0003800200 */
.L_x_103:
[----:B------:R-:W-:Y:S01]  /*6a10*/  UIADD3 UR40, UPT, UPT, UR57, 0x1, URZ ;  /* 0x0000000139287890 */ /* 0x000fe2000fffe0ff */
[----:B------:R-:W-:Y:S03]  /*6a20*/  BSSY.RECONVERGENT B0, `(.L_x_105) ;  /* 0x0000005000007945 */ /* 0x000fe60003800200 */
[----:B------:R-:W-:Y:S04]  /*6a30*/  UISETP.NE.AND UP0, UPT, UR40, 0x3, UPT ;  /* 0x000000032800788c */ /* 0x000fe8000bf05270 */
[----:B------:R-:W-:Y:S01]  /*6a40*/  USEL UR42, UR40, URZ, UP0 ;  /* 0x000000ff282a7287 */ /* 0x000fe20008000000 */
[----:B------:R-:W-:Y:S11]  /*6a50*/  @P0 BRA `(.L_x_106) ;  /* 0x0000000000040947 */ /* 0x000ff60003800000 */
[----:B------:R-:W-:Y:S04]  /*6a60*/  DEPBAR.LE SB0, 0x1 ;  /* 0x000080400000791a */ /* 0x000fe80000000000 */
.L_x_106:
[----:B------:R-:W-:Y:S05]  /*6a70*/  BSYNC.RECONVERGENT B0 ;  /* 0x0000000000007941 */ /* 0x000fea0003800200 */
.L_x_105:
[----:B------:R-:W-:Y:S01]  /*6a80*/  BAR.SYNC.DEFER_BLOCKING 0x1, 0x80 ;  /* 0x0042000000007b1d */ /* 0x000fe20000010000 */
[----:B------:R-:W-:Y:S01]  /*6a90*/  ISETP.NE.AND P1, PT, R83, RZ, PT ;  /* 0x000000ff5300720c */ /* 0x000fe20003f25270 */
[----:B------:R-:W-:Y:S01]  /*6aa0*/  UISETP.NE.AND UP0, UPT, UR53, URZ, UPT ;  /* 0x000000ff3500728c */ /* 0x000fe2000bf05270 */
[----:B------:R-:W-:Y:S11]  /*6ab0*/  LEA R3, R85, UR50, 0x3 ;  /* 0x0000003255037c11 */ /* 0x000ff6000f8e18ff */
[----:B------:R-:W-:Y:S01]  /*6ac0*/  @P1 SHF.L.U32 R4, R39, 0x1f, RZ ;  /* 0x0000001f27041819 */ /* 0x000fe200000006ff */
[----:B------:R-:W-:Y:S06]  /*6ad0*/  BRA.U !UP0, `(.L_x_107) ;  /* 0x0000000108247547 */ /* 0x000fec000b800000 */
[----:B------:R-:W2:Y:S01]  /*6ae0*/  S2R R0, SR_CgaCtaId ;  /* 0x0000000000007919 */ /* 0x000ea20000008800 */
[----:B------:R-:W-:Y:S01]  /*6af0*/  IMAD.U32 R2, RZ, RZ, UR52 ;  /* 0x00000034ff027e24 */ /* 0x000fe2000f8e00ff */
[----:B------:R-:W-:Y:S04]  /*6b00*/  UIADD3 UR52, UPT, UPT, UR52, 0x1, URZ ;  /* 0x0000000134347890 */ /* 0x000fe8000fffe0ff */
[----:B------:R-:W-:Y:S01]  /*6b10*/  @P1 LEA R2, R2, UR50, 0x3 ;  /* 0x0000003202021c11 */ /* 0x000fe2000f8e18ff */
[----:B------:R-:W-:Y:S04]  /*6b20*/  UISETP.NE.AND UP0, UPT, UR52, 0x3, UPT ;  /* 0x000000033400788c */ /* 0x000fe8000bf05270 */
[----:B------:R-:W-:Y:S01]  /*6b30*/  @P1 VIADD R5, R2, 0xe8 ;  /* 0x000000e802051836 */ /* 0x000fe20000000000 */
[----:B------:R-:W-:Y:S04]  /*6b40*/  USEL UR52, UR52, URZ, UP0 ;  /* 0x000000ff34347287 */ /* 0x000fe80008000000 */
[----:B--2---:R-:W-:Y:S04]  /*6b50*/  @P1 PRMT R0, R0, 0x654, R5 ;  /* 0x0000065400001816 */ /* 0x004fe80000000005 */
[----:B------:R2:W-:Y:S04]  /*6b60*/  @P1 SYNCS.ARRIVE.TRANS64.RED.A1T0 RZ, [R0+URZ], RZ ;  /* 0x000000ff00ff19a7 */ /* 0x0005e800081004ff */
.L_x_107:
[----:B------:R-:W3:Y:S01]  /*6b70*/  @P1 SYNCS.PHASECHK.TRANS64.TRYWAIT P0, [R3+URZ+0xd0], R4 ;  /* 0x0000d004030015a7 */ /* 0x000ee200080011ff */
[----:B------:R-:W-:Y:S01]  /*6b80*/  BSSY B1, `(.L_x_108) ;  /* 0x0000013000017945 */ /* 0x000fe20003800000 */
[----:B---3--:R-:W-:Y:S03]  /*6b90*/  @P1 SEL R86, RZ, 0x1, !P0 ;  /* 0x00000001ff561807 */ /* 0x008fe60004000000 */
[----:B------:R-:W-:Y:S05]  /*6ba0*/  @!P1 BRA `(.L_x_109) ;  /* 0x0000000000409947 */ /* 0x000fea0003800000 */
[----:B------:R-:W-:Y:S01]  /*6bb0*/  ISETP.NE.AND P1, PT, R87, RZ, PT ;  /* 0x000000ff5700720c */ /* 0x000fe20003f25270 */
[----:B------:R-:W-:Y:S01]  /*6bc0*/  BSSY B0, `(.L_x_110) ;  /* 0x0000009000007945 */ /* 0x000fe20003800000 */
[----:B------:R-:W-:Y:S11]  /*6bd0*/  ISETP.NE.AND P0, PT, R86, RZ, PT ;  /* 0x000000ff5600720c */ /* 0x000ff60003f05270 */
[----:B------:R-:W-:Y:S05]  /*6be0*/  @P1 IMAD R5, R85, 0x800, R74 ;  /* 0x0000080055051824 */ /* 0x000fea00078e024a */
[----:B------:R-:W-:Y:S05]  /*6bf0*/  @P1 LEA R5, R5, UR50, 0x1 ;  /* 0x0000003205051c11 */ /* 0x000fea000f8e08ff */
[----:B--2---:R-:W-:Y:S01]  /*6c00*/  @P1 IMAD.IADD R0, R88, 0x1, R5 ;  /* 0x0000000158001824 */ /* 0x004fe200078e0205 */
[----:B------:R-:W-:Y:S06]  /*6c10*/  @P0 BRA `(.L_x_111) ;  /* 0x00000000000c0947 */ /* 0x000fec0003800000 */
[----:B------:R-:W-:Y:S04]  /*6c20*/  SHF.L.U32 R2, R39, 0x1f, RZ ;  /* 0x0000001f27027819 */ /* 0x000fe800000006ff */
[----:B------:R-:W2:Y:S02]  /*6c30*/  SYNCS.PHASECHK.TRANS64.TRYWAIT P0, [R3+URZ+0xd0], R2 ;  /* 0x0000d002030075a7 */ /* 0x000ea400080011ff */
[----:B--2---:R-:W-:Y:S05]  /*6c40*/  @!P0 BRA `(.L_x_112) ;  /* 0x0000001400b08947 */ /* 0x004fea0003800000 */
.L_x_111:
[----:B------:R-:W-:Y:S05]  /*6c50*/  BSYNC B0 ;  /* 0x0000000000007941 */ /* 0x000fea0003800000 */
.L_x_110:
[----:B------:R-:W-:Y:S11]  /*6c60*/  ISETP.NE.AND P0, PT, R87, RZ, PT ;  /* 0x000000ff5700720c */ /* 0x000ff60003f05270 */
[----:B------:R-:W-:Y:S02]  /*6c70*/  @!UPT UIADD3 URZ, UPT, UPT, URZ, URZ, URZ ;  /* 0x000000fffffff290 */ /* 0x000fe4000fffe0ff */
[----:B------:R-:W-:Y:S05]  /*6c80*/  @P0 WARPSYNC.ALL ;  /* 0x0000000000000948 */ /* 0x000fea0003800000 */
[----:B------:R3:W4:Y:S04]  /*6c90*/  @P0 LDSM.16.M88.4 R40, [R5+0x200] ;  /* 0x000200000528083b */ /* 0x0007280000000200 */
[----:B------:R3:W1:Y:S02]  /*6ca0*/  @P0 LDSM.16.M88.4 R48, [R0+0x200] ;  /* 0x000200000030083b */ /* 0x0006640000000200 */
.L_x_109:
[----:B------:R-:W-:Y:S05]  /*6cb0*/  BSYNC B1 ;  /* 0x0000000000017941 */ /* 0x000fea0003800000 */
.L_x_108:
[----:B--2---:R-:W-:Y:S05]  /*6cc0*/  VIADD R3, R34, 0x20 ;  /* 0x0000002022037836 */ /* 0x004fea0000000000 */
[----:B------:R-:W-:Y:S04]  /*6cd0*/  SHF.R.U32.HI R3, RZ, 0x15, R3 ;  /* 0x00000015ff037819 */ /* 0x000fe80000011603 */
[----:B------:R-:W-:Y:S11]  /*6ce0*/  LOP3.LUT P0, RZ, R3, 0x3, R76, 0x48, !PT ;  /* 0x0000000303ff7812 */ /* 0x000ff6000780484c */
[----:B------:R-:W-:Y:S02]  /*6cf0*/  @!UPT UIADD3 URZ, UPT, UPT, URZ, URZ, URZ ;  /* 0x000000fffffff290 */ /* 0x000fe4000fffe0ff */
[----:B------:R-:W-:Y:S05]  /*6d00*/  @!P0 BRA `(.L_x_113) ;  /* 0x0000000000408947 */ /* 0x000fea0003800000 */
[----:B------:R-:W3:Y:S01]  /*6d10*/  LDCU.64 UR8, c[0x4][0x70] ;  /* 0x01000e00ff0877ac */ /* 0x000ee20008000a00 */
[----:B------:R-:W-:Y:S01]  /*6d20*/  MOV R3, 0x0 ;  /* 0x0000000000037802 */ /* 0x000fe20000000f00 */
[----:B------:R-:W-:Y:S02]  /*6d30*/  HFMA2 R12, -RZ, RZ, 0, 5.9604644775390625e-08 ;  /* 0x00000001ff0c7431 */ /* 0x000fe400000001ff */
[----:B------:R-:W-:Y:S02]  /*6d40*/  IMAD.MOV.U32 R8, RZ, RZ, 0x192 ;  /* 0x00000192ff087424 */ /* 0x000fe400078e00ff */
[----:B------:R-:W-:Y:S01]  /*6d50*/  IMAD.MOV.U32 R13, RZ, RZ, RZ ;  /* 0x000000ffff0d7224 */ /* 0x000fe200078e00ff */
[----:B------:R-:W2:Y:S01]  /*6d60*/  LDCU.64 UR6, c[0x4][0x78] ;  /* 0x01000f00ff0677ac */ /* 0x000ea20008000a00 */
[----:B------:R-:W1:Y:S01]  /*6d70*/  LDC.64 R2, c[0x4][R3] ;  /* 0x0100000003027b82 */ /* 0x000e620000000a00 */
[----:B------:R-:W5:Y:S01]  /*6d80*/  LDCU.64 UR4, c[0x4][0x10] ;  /* 0x01000200ff0477ac */ /* 0x000f620008000a00 */
[----:B---3--:R-:W-:Y:S01]  /*6d90*/  MOV R5, UR9 ;  /* 0x0000000900057c02 */ /* 0x008fe20008000f00 */
[----:B------:R-:W-:Y:S01]  /*6da0*/  IMAD.U32 R4, RZ, RZ, UR8 ;  /* 0x00000008ff047e24 */ /* 0x000fe2000f8e00ff */
[----:B--2---:R-:W-:Y:S01]  /*6db0*/  MOV R7, UR7 ;  /* 0x0000000700077c02 */ /* 0x004fe20008000f00 */
[----:B------:R-:W-:Y:S01]  /*6dc0*/  IMAD.U32 R6, RZ, RZ, UR6 ;  /* 0x00000006ff067e24 */ /* 0x000fe2000f8e00ff */
[----:B-----5:R-:W-:Y:S01]  /*6dd0*/  MOV R11, UR5 ;  /* 0x00000005000b7c02 */ /* 0x020fe20008000f00 */
[----:B------:R-:W-:Y:S02]  /*6de0*/  IMAD.U32 R10, RZ, RZ, UR4 ;  /* 0x00000004ff0a7e24 */ /* 0x000fe4000f8e00ff */
[----:B------:R-:W-:Y:S07]  /*6df0*/  LEPC R20, `(.L_x_113) ;  /* 0x000000001014794e */ /* 0x000fee0000000000 */
[----:B-1--4-:R-:W-:Y:S05]  /*6e00*/  CALL.ABS.NOINC R2 ;  /* 0x0000000002007343 */ /* 0x012fea0003c00000 */
.L_x_113:
[----:B------:R-:W-:Y:S01]  /*6e10*/  ISETP.NE.AND P0, PT, R75, RZ, PT ;  /* 0x000000ff4b00720c */ /* 0x000fe20003f05270 */
[----:B------:R-:W-:Y:S05]  /*6e20*/  WARPSYNC.ALL ;  /* 0x0000000000007948 */ /* 0x000fea0003800000 */
[----:B------:R-:W-:Y:S01]  /*6e30*/  R2UR UR4, R34 ;  /* 0x00000000220472ca */ /* 0x000fe200000e0000 */
[--C-:B----4-:R-:W-:Y:S01]  /*6e40*/  HADD2.F32 R20, -RZ, R40.reuse.H0_H0 ;  /* 0x20000028ff147230 */ /* 0x110fe20000004100 */
[----:B------:R-:W-:Y:S01]  /*6e50*/  R2UR UR5, R84 ;  /* 0x00000000540572ca */ /* 0x000fe200000e0000 */
[----:B------:R-:W-:Y:S01]  /*6e60*/  HADD2.F32 R36, -RZ, R40.H1_H1 ;  /* 0x30000028ff247230 */ /* 0x000fe20000004100 */
[----:B------:R-:W-:Y:S01]  /*6e70*/  MOV R85, UR42 ;  /* 0x0000002a00557c02 */ /* 0x000fe20008000f00 */
[--C-:B------:R-:W-:Y:S01]  /*6e80*/  HADD2.F32 R21, -RZ, R41.reuse.H0_H0 ;  /* 0x20000029ff157230 */ /* 0x100fe20000004100 */
[----:B------:R-:W-:Y:S01]  /*6e90*/  BSSY.RECONVERGENT B0, `(.L_x_114) ;  /* 0x0000052000007945 */ /* 0x000fe20003800200 */
[----:B------:R-:W-:Y:S01]  /*6ea0*/  HADD2.F32 R38, -RZ, R41.H1_H1 ;  /* 0x30000029ff267230 */ /* 0x000fe20000004100 */
[----:B------:R-:W-:Y:S01]  /*6eb0*/  LEA R85, R85, R74, 0xb ;  /* 0x0000004a55557211 */ /* 0x000fe200078e58ff */
[--C-:B------:R-:W-:Y:S02]  /*6ec0*/  HADD2.F32 R37, -RZ, R42.reuse.H0_H0 ;  /* 0x2000002aff257230 */ /* 0x100fe40000004100 */
[----:B------:R-:W-:Y:S01]  /*6ed0*/  HADD2.F32 R40, -RZ, R42.H1_H1 ;  /* 0x3000002aff287230 */ /* 0x000fe20000004100 */
[----:B------:R-:W-:Y:S01]  /*6ee0*/  LEA R89, R85, UR50, 0x1 ;  /* 0x0000003255597c11 */ /* 0x000fe2000f8e08ff */
[----:B---3--:R-:W2:Y:S01]  /*6ef0*/  LDTM.16dp256bit.x4 R4, tmem[UR4+0x20] ;  /* 0x00002004000479ee */ /* 0x008ea20008120000 */
[----:B------:R-:W-:Y:S01]  /*6f00*/  NOP ;  /* 0x0000000000007918 */ /* 0x000fe20000000000 */
[----:B------:R-:W-:Y:S01]  /*6f10*/  UIADD3 UR5, UPT, UPT, UR5, 0x130, URZ ;  /* 0x0000013005057890 */ /* 0x000fe2000fffe0ff */
[----:B------:R-:W-:Y:S01]  /*6f20*/  IADD3 R88, PT, PT, R88, 0x200, R89 ;  /* 0x0000020058587810 */ /* 0x000fe20007ffe059 */
[--C-:B------:R-:W-:Y:S02]  /*6f30*/  HADD2.F32 R39, -RZ, R43.reuse.H0_H0 ;  /* 0x2000002bff277230 */ /* 0x100fe40000004100 */
[----:B------:R-:W-:Y:S01]  /*6f40*/  UPRMT UR5, UR45, 0x654, UR5 ;  /* 0x000006542d057896 */ /* 0x000fe20008000005 */
[----:B------:R-:W-:Y:S02]  /*6f50*/  HADD2.F32 R42, -RZ, R43.H1_H1 ;  /* 0x3000002bff2a7230 */ /* 0x000fe40000004100 */
[--C-:B-1----:R-:W-:Y:S02]  /*6f60*/  HADD2.F32 R41, -RZ, R48.reuse.H0_H0 ;  /* 0x20000030ff297230 */ /* 0x102fe40000004100 */
[----:B------:R-:W-:Y:S02]  /*6f70*/  HADD2.F32 R43, -RZ, R48.H1_H1 ;  /* 0x30000030ff2b7230 */ /* 0x000fe40000004100 */
[--C-:B------:R-:W-:Y:S02]  /*6f80*/  HADD2.F32 R44, -RZ, R49.reuse.H0_H0 ;  /* 0x20000031ff2c7230 */ /* 0x100fe40000004100 */
[----:B--2---:R-:W-:Y:S01]  /*6f90*/  SYNCS.ARRIVE.TRANS64.RED.A1T0 RZ, [UR5], RZ ;  /* 0x000000ffffff79a7 */ /* 0x004fe20008100405 */
[----:B------:R-:W-:Y:S02]  /*6fa0*/  HADD2.F32 R46, -RZ, R49.H1_H1 ;  /* 0x30000031ff2e7230 */ /* 0x000fe40000004100 */
[--C-:B------:R-:W-:Y:S02]  /*6fb0*/  HADD2.F32 R45, -RZ, R50.reuse.H0_H0 ;  /* 0x20000032ff2d7230 */ /* 0x100fe40000004100 */
[----:B------:R-:W-:Y:S02]  /*6fc0*/  HADD2.F32 R48, -RZ, R50.H1_H1 ;  /* 0x30000032ff307230 */ /* 0x000fe40000004100 */
[--C-:B------:R-:W-:Y:S02]  /*6fd0*/  HADD2.F32 R47, -RZ, R51.reuse.H0_H0 ;  /* 0x20000033ff2f7230 */ /* 0x100fe40000004100 */
[C---:B------:R-:W-:Y:S01]  /*6fe0*/  FMUL R4, R33.reuse, R4 ;  /* 0x0000000421047220 */ /* 0x040fe20000400000 */
[C---:B------:R-:W-:Y:S01]  /*6ff0*/  FMUL R5, R33.reuse, R5 ;  /* 0x0000000521057220 */ /* 0x040fe20000400000 */
[C---:B------:R-:W-:Y:S01]  /*7000*/  FMUL R6, R33.reuse, R6 ;  /* 0x0000000621067220 */ /* 0x040fe20000400000 */
[----:B------:R-:W-:Y:S01]  /*7010*/  FMUL R7, R33, R7 ;  /* 0x0000000721077220 */ /* 0x000fe20000400000 */
[C---:B------:R-:W-:Y:S01]  /*7020*/  FFMA R4, R35.reuse, R20, R4 ;  /* 0x0000001423047223 */ /* 0x040fe20000000004 */
[C---:B------:R-:W-:Y:S01]  /*7030*/  FFMA R5, R35.reuse, R36, R5 ;  /* 0x0000002423057223 */ /* 0x040fe20000000005 */
[C---:B------:R-:W-:Y:S01]  /*7040*/  FFMA R6, R35.reuse, R21, R6 ;  /* 0x0000001523067223 */ /* 0x040fe20000000006 */
[----:B------:R-:W-:Y:S01]  /*7050*/  FFMA R7, R35, R38, R7 ;  /* 0x0000002623077223 */ /* 0x000fe20000000007 */
[C---:B------:R-:W-:Y:S01]  /*7060*/  FMUL R8, R33.reuse, R8 ;  /* 0x0000000821087220 */ /* 0x040fe20000400000 */
[----:B------:R-:W-:Y:S01]  /*7070*/  FMUL R9, R33, R9 ;  /* 0x0000000921097220 */ /* 0x000fe20000400000 */
[----:B------:R-:W-:Y:S01]  /*7080*/  F2FP.F16.F32.PACK_AB R68, R5, R4 ;  /* 0x000000040544723e */ /* 0x000fe200000000ff */
[----:B------:R-:W-:Y:S01]  /*7090*/  FMUL R10, R33, R10 ;  /* 0x0000000a210a7220 */ /* 0x000fe20000400000 */
[----:B------:R-:W-:Y:S01]  /*70a0*/  F2FP.F16.F32.PACK_AB R69, R7, R6 ;  /* 0x000000060745723e */ /* 0x000fe200000000ff */
[C---:B------:R-:W-:Y:S01]  /*70b0*/  FFMA R8, R35.reuse, R37, R8 ;  /* 0x0000002523087223 */ /* 0x040fe20000000008 */
[----:B------:R-:W-:Y:S01]  /*70c0*/  FFMA R9, R35, R40, R9 ;  /* 0x0000002823097223 */ /* 0x000fe20000000009 */
[C---:B------:R-:W-:Y:S01]  /*70d0*/  FMUL R11, R33.reuse, R11 ;  /* 0x0000000b210b7220 */ /* 0x040fe20000400000 */
[C---:B------:R-:W-:Y:S01]  /*70e0*/  FMUL R0, R33.reuse, R12 ;  /* 0x0000000c21007220 */ /* 0x040fe20000400000 */
[----:B------:R-:W-:Y:S01]  /*70f0*/  FMUL R2, R33, R13 ;  /* 0x0000000d21027220 */ /* 0x000fe20000400000 */
[----:B------:R-:W-:Y:S01]  /*7100*/  FFMA R10, R35, R39, R10 ;  /* 0x00000027230a7223 */ /* 0x000fe2000000000a */
        /* <DEDUP_REMOVED lines=8> */
[----:B------:R-:W-:Y:S02]  /*7190*/  HADD2.F32 R50, -RZ, R51.H1_H1 ;  /* 0x30000033ff327230 */ /* 0x000fe40000004100 */
[----:B------:R-:W-:Y:S01]  /*71a0*/  FMUL R14, R33, R18 ;  /* 0x00000012210e7220 */ /* 0x000fe20000400000 */
[----:B------:R-:W-:Y:S01]  /*71b0*/  FFMA R15, R35, R46, R15 ;  /* 0x0000002e230f7223 */ /* 0x000fe2000000000f */
        /* <DEDUP_REMOVED lines=26> */
[----:B------:R-:W-:Y:S02]  /*7360*/  UIADD3 UR9, UPT, UPT, UR41, 0x20, URZ ;  /* 0x0000002029097890 */ /* 0x000fe4000fffe0ff */
[----:B------:R-:W-:Y:S02]  /*7370*/  UIADD3 UR8, UPT, UPT, UR4, 0x200, URZ ;  /* 0x0000020004087890 */ /* 0x000fe4000fffe0ff */
[----:B------:R-:W-:Y:S09]  /*7380*/  UIADD3.X UR7, UPT, UPT, URZ, UR59, URZ, UP0, !UPT ;  /* 0x0000003bff077290 */ /* 0x000ff200087fe4ff */
[----:B------:R2:W-:Y:S02]  /*7390*/  UTMASTG.4D.IM2COL [UR8], [UR6] ;  /* 0x00000008060073b5 */ /* 0x0005e40008058000 */
[----:B--2---:R0:W-:Y:S02]  /*73a0*/  UTMACMDFLUSH ;  /* 0x00000000000079b7 */ /* 0x0041e40000000000 */
.L_x_115:
[----:B------:R-:W-:Y:S05]  /*73b0*/  BSYNC.RECONVERGENT B0 ;  /* 0x0000000000007941 */ /* 0x000fea0003800200 */
.L_x_114:
[----:B------:R-:W-:Y:S01]  /*73c0*/  UIADD3 UR42, UPT, UPT, UR42, 0x1, URZ ;  /* 0x000000012a2a7890 */ /* 0x000fe2000fffe0ff */
[----:B------:R-:W-:Y:S03]  /*73d0*/  BSSY.RECONVERGENT B0, `(.L_x_116) ;  /* 0x0000008000007945 */ /* 0x000fe60003800200 */
[----:B------:R-:W-:Y:S04]  /*73e0*/  UISETP.NE.AND UP0, UPT, UR42, 0x3, UPT ;  /* 0x000000032a00788c */ /* 0x000fe8000bf05270 */
[----:B------:R-:W-:Y:S02]  /*73f0*/  UISETP.EQ.XOR UP1, UPT, UR40, 0x3, !UP0 ;  /* 0x000000032800788c */ /* 0x000fe4000c722a70 */
[----:B------:R-:W-:Y:S02]  /*7400*/  USEL UR57, UR42, URZ, UP0 ;  /* 0x000000ff2a397287 */ /* 0x000fe40008000000 */
[----:B------:R-:W-:Y:S04]  /*7410*/  USEL UR4, URZ, 0x1, !UP1 ;  /* 0x00000001ff047887 */ /* 0x000fe8000c800000 */
[----:B------:R-:W-:Y:S01]  /*7420*/  ULOP3.LUT UR54, UR54, UR4, URZ, 0x3c, !UPT ;  /* 0x0000000436367292 */ /* 0x000fe2000f8e3cff */
[----:B------:R-:W-:Y:S11]  /*7430*/  @P0 BRA `(.L_x_117) ;  /* 0x0000000000040947 */ /* 0x000ff60003800000 */
[----:B------:R-:W-:Y:S04]  /*7440*/  DEPBAR.LE SB0, 0x1 ;  /* 0x000080400000791a */ /* 0x000fe80000000000 */
.L_x_117:
[----:B------:R-:W-:Y:S05]  /*7450*/  BSYNC.RECONVERGENT B0 ;  /* 0x0000000000007941 */ /* 0x000fea0003800200 */
.L_x_116:
[----:B------:R-:W-:Y:S01]  /*7460*/  BAR.SYNC.DEFER_BLOCKING 0x1, 0x80 ;  /* 0x0042000000007b1d */ /* 0x000fe20000010000 */
[----:B------:R-:W-:Y:S01]  /*7470*/  UISETP.NE.AND UP0, UPT, UR53, -0x2, UPT ;  /* 0xfffffffe3500788c */ /* 0x000fe2000bf05270 */
[----:B------:R-:W-:Y:S08]  /*7480*/  IADD3 R0, PT, PT, R30, 0x1, RZ ;  /* 0x000000011e007810 */ /* 0x000ff00007ffe0ff */
[----:B------:R-:W-:Y:S05]  /*7490*/  BRA.U !UP0, `(.L_x_118) ;  /* 0x0000000108287547 */ /* 0x000fea000b800000 */
[----:B------:R-:W2:Y:S01]  /*74a0*/  S2R R2, SR_CgaCtaId ;  /* 0x0000000000027919 */ /* 0x000ea20000008800 */
[----:B------:R-:W-:Y:S01]  /*74b0*/  ISETP.NE.AND P0, PT, R83, RZ, PT ;  /* 0x000000ff5300720c */ /* 0x000fe20003f05270 */
[----:B------:R-:W-:Y:S01]  /*74c0*/  IMAD.U32 R3, RZ, RZ, UR52 ;  /* 0x00000034ff037e24 */ /* 0x000fe2000f8e00ff */
[----:B------:R-:W-:Y:S04]  /*74d0*/  UIADD3 UR52, UPT, UPT, UR52, 0x1, URZ ;  /* 0x0000000134347890 */ /* 0x000fe8000fffe0ff */
[----:B------:R-:W-:Y:S04]  /*74e0*/  UISETP.NE.AND UP0, UPT, UR52, 0x3, UPT ;  /* 0x000000033400788c */ /* 0x000fe8000bf05270 */
[----:B------:R-:W-:Y:S03]  /*74f0*/  USEL UR52, UR52, URZ, UP0 ;  /* 0x000000ff34347287 */ /* 0x000fe60008000000 */
[----:B------:R-:W-:Y:S05]  /*7500*/  @P0 LEA R3, R3, UR50, 0x3 ;  /* 0x0000003203030c11 */ /* 0x000fea000f8e18ff */
[----:B------:R-:W-:Y:S05]  /*7510*/  @P0 VIADD R3, R3, 0xe8 ;  /* 0x000000e803030836 */ /* 0x000fea0000000000 */
[----:B--2---:R-:W-:Y:S04]  /*7520*/  @P0 PRMT R2, R2, 0x654, R3 ;  /* 0x0000065402020816 */ /* 0x004fe80000000003 */
[----:B------:R2:W-:Y:S03]  /*7530*/  @P0 SYNCS.ARRIVE.TRANS64.RED.A1T0 RZ, [R2+URZ], RZ ;  /* 0x000000ff02ff09a7 */ /* 0x0005e600081004ff */
.L_x_118:
[----:B------:R-:W-:Y:S01]  /*7540*/  ISETP.NE.AND P1, PT, R78, RZ, PT ;  /* 0x000000ff4e00720c */ /* 0x000fe20003f25270 */
[----:B------:R-:W-:Y:S01]  /*7550*/  UIADD3 UR53, UPT, UPT, UR53, 0x2, URZ ;  /* 0x0000000235357890 */ /* 0x000fe2000fffe0ff */
[----:B------:R-:W-:Y:S01]  /*7560*/  ISETP.NE.AND P0, PT, R0, 0x2, PT ;  /* 0x000000020000780c */ /* 0x000fe20003f05270 */
[----:B------:R-:W-:Y:S01]  /*7570*/  UMOV UR60, UR51 ;  /* 0x00000033003c7c82 */ /* 0x000fe20008000000 */
[----:B------:R-:W-:Y:S01]  /*7580*/  LOP3.LUT R72, R72, 0x1, RZ, 0x3c, !PT ;  /* 0x0000000148487812 */ /* 0x000fe200078e3cff */
[----:B------:R-:W-:Y:S01]  /*7590*/  IMAD.IADD R18, R29, 0x1, R62 ;  /* 0x000000011d127824 */ /* 0x000fe200078e023e */
[----:B--2---:R-:W-:Y:S01]  /*75a0*/  SEL R2, RZ, 0x1, P0 ;  /* 0x00000001ff027807 */ /* 0x004fe20000000000 */
[----:B------:R-:W-:Y:S01]  /*75b0*/  IMAD.IADD R19, R31, 0x1, R64 ;  /* 0x000000011f137824 */ /* 0x000fe200078e0240 */
[----:B------:R-:W-:Y:S02]  /*75c0*/  SEL R30, R0, RZ, P0 ;  /* 0x000000ff001e7207 */ /* 0x000fe40000000000 */
[----:B------:R-:W-:Y:S03]  /*75d0*/  LOP3.LUT R73, R73, R2, RZ, 0x3c, !PT ;  /* 0x0000000249497212 */ /* 0x000fe600078e3cff */
[----:B------:R-:W-:Y:S05]  /*75e0*/  @P1 BRA `(.L_x_119) ;  /* 0xffffffdc00cc1947 */ /* 0x000fea000383ffff */
[----:B------:R-:W-:-:S09]  /*75f0*/  UISETP.NE.AND UP0, UPT, UR56, URZ, UPT ;  /* 0x000000ff3800728c */ /* 0x000fd2000bf05270 */
[----:B------:R-:W-:Y:S05]  /*7600*/  BRA.U !UP0, `(.L_x_120) ;  /* 0x0000000108487547 */ /* 0x000fea000b800000 */
[----:B------:R-:W2:Y:S02]  /*7610*/  LDCU.64 UR4, c[0x0][0x890] ;  /* 0x00011200ff0477ac */ /* 0x000ea40008000a00 */
[----:B--2---:R-:W-:-:S04]  /*7620*/  UISETP.NE.U32.AND UP0, UPT, UR4, URZ, UPT ;  /* 0x000000ff0400728c */ /* 0x004fc8000bf05070 */
[----:B------:R-:W-:-:S09]  /*7630*/  UISETP.NE.AND.EX UP0, UPT, UR5, URZ, UPT, UP0 ;  /* 0x000000ff0500728c */ /* 0x000fd2000bf05300 */
[----:B------:R-:W-:Y:S05]  /*7640*/  BRA.U UP0, `(.L_x_121) ;  /* 0x00000001000c7547 */ /* 0x000fea000b800000 */
[----:B------:R-:W-:-:S13]  /*7650*/  FSETP.NEU.AND P0, PT, R35, RZ, PT ;  /* 0x000000ff2300720b */ /* 0x000fda0003f0d000 */
[----:B------:R-:W-:Y:S05]  /*7660*/  @!P0 EXIT ;  /* 0x000000000000894d */ /* 0x000fea0003800000 */
[----:B------:R-:W-:Y:S05]  /*7670*/  BRA `(.L_x_120) ;  /* 0x00000000002c7947 */ /* 0x000fea0003800000 */
.L_x_121:
[----:B------:R-:W-:Y:S01]  /*7680*/  ISETP.NE.AND P0, PT, R82, RZ, PT ;  /* 0x000000ff5200720c */ /* 0x000fe20003f05270 */
[----:B------:R-:W-:-:S12]  /*7690*/  BSSY.RECONVERGENT B0, `(.L_x_120) ;  /* 0x0000009000007945 */ /* 0x000fd80003800200 */
[----:B------:R-:W-:Y:S05]  /*76a0*/  @P0 BRA `(.L_x_122) ;  /* 0x0000000000140947 */ /* 0x000fea0003800000 */
[----:B------:R-:W2:Y:S02]  /*76b0*/  LDCU.64 UR4, c[0x0][0x888] ;  /* 0x00011100ff0477ac */ /* 0x000ea40008000a00 */
[----:B--2---:R-:W-:-:S04]  /*76c0*/  ISETP.NE.U32.AND P0, PT, RZ, UR4, PT ;  /* 0x00000004ff007c0c */ /* 0x004fc8000bf05070 */
[----:B------:R-:W-:-:S13]  /*76d0*/  ISETP.NE.AND.EX P0, PT, RZ, UR5, PT, P0 ;  /* 0x00000005ff007c0c */ /* 0x000fda000bf05300 */
[----:B------:R-:W-:Y:S05]  /*76e0*/  @!P0 EXIT ;  /* 0x000000000000894d */ /* 0x000fea0003800000 */
[----:B------:R-:W-:Y:S05]  /*76f0*/  BRA `(.L_x_123) ;  /* 0x0000000000087947 */ /* 0x000fea0003800000 */
.L_x_122:
[----:B------:R-:W-:-:S13]  /*7700*/  FSETP.NEU.AND P0, PT, R35, RZ, PT ;  /* 0x000000ff2300720b */ /* 0x000fda0003f0d000 */
[----:B------:R-:W-:Y:S05]  /*7710*/  @!P0 EXIT ;  /* 0x000000000000894d */ /* 0x000fea0003800000 */
.L_x_123:
[----:B------:R-:W-:Y:S05]  /*7720*/  BSYNC.RECONVERGENT B0 ;  /* 0x0000000000007941 */ /* 0x000fea0003800200 */
.L_x_120:
[----:B------:R-:W-:Y:S01]  /*7730*/  ULEA UR4, UR52, UR50, 0x3 ;  /* 0x0000003234047291 */ /* 0x000fe2000f8e18ff */
[----:B------:R-:W-:-:S04]  /*7740*/  DEPBAR.LE SB0, 0x0 ;  /* 0x000080000000791a */ /* 0x000fc80000000000 */
[----:B------:R-:W-:-:S04]  /*7750*/  UIADD3 UR4, UPT, UPT, UR4, 0xe8, URZ ;  /* 0x000000e804047890 */ /* 0x000fc8000fffe0ff */
[----:B------:R-:W-:-:S09]  /*7760*/  UPRMT UR4, UR45, 0x654, UR4 ;  /* 0x000006542d047896 */ /* 0x000fd20008000004 */
[----:B------:R-:W-:Y:S01]  /*7770*/  SYNCS.ARRIVE.TRANS64.RED.A1T0 RZ, [UR4], RZ ;  /* 0x000000ffffff79a7 */ /* 0x000fe20008100404 */
[----:B------:R-:W-:Y:S05]  /*7780*/  EXIT ;  /* 0x000000000000794d */ /* 0x000fea0003800000 */
.L_x_25:
[----:B------:R-:W-:Y:S07]  /*7790*/  MOV R2, UR9 ;  /* 0x0000000900027c02 */ /* 0x000fee0008000f00 */
.L_x_124:
[----:B-1----:R1:W2:Y:S02]  /*77a0*/  SYNCS.PHASECHK.TRANS64.TRYWAIT P1, [R2+URZ+0x68], R5 ;  /* 0x00006805020075a7 */ /* 0x0022a400080211ff */
[----:B--2---:R-:W-:Y:S05]  /*77b0*/  @!P1 NANOSLEEP.SYNCS 0x989680 ;  /* 0x009896800000995d */ /* 0x004fea0003900000 */
[----:B------:R-:W2:Y:S02]  /*77c0*/  @!P1 SYNCS.PHASECHK.TRANS64 P1, [R2+URZ+0x68], R5 ;  /* 0x00006805020095a7 */ /* 0x000ea400080210ff */
[----:B--2---:R-:W-:Y:S05]  /*77d0*/  @!P1 BRA `(.L_x_124) ;  /* 0xfffffffc00f09947 */ /* 0x004fea000383ffff */
[----:B------:R-:W-:Y:S05]  /*77e0*/  BRA `(.L_x_24) ;  /* 0xffffffa000a07947 */ /* 0x000fea000383ffff */
.L_x_32:
[----:B------:R-:W-:Y:S07]  /*77f0*/  MOV R2, UR9 ;  /* 0x0000000900027c02 */ /* 0x000fee0008000f00 */
.L_x_125:
[----:B-1----:R1:W2:Y:S02]  /*7800*/  SYNCS.PHASECHK.TRANS64.TRYWAIT P0, [R2+URZ+0x68], R5 ;  /* 0x00006805020075a7 */ /* 0x0022a400080011ff */
[----:B--2---:R-:W-:Y:S05]  /*7810*/  @!P0 NANOSLEEP.SYNCS 0x989680 ;  /* 0x009896800000895d */ /* 0x004fea0003900000 */
[----:B------:R-:W2:Y:S02]  /*7820*/  @!P0 SYNCS.PHASECHK.TRANS64 P0, [R2+URZ+0x68], R5 ;  /* 0x00006805020085a7 */ /* 0x000ea400080010ff */
[----:B--2---:R-:W-:Y:S05]  /*7830*/  @!P0 BRA `(.L_x_125) ;  /* 0xfffffffc00f08947 */ /* 0x004fea000383ffff */
[----:B------:R-:W-:Y:S05]  /*7840*/  BRA `(.L_x_31) ;  /* 0xffffffa800147947 */ /* 0x000fea000383ffff */
.L_x_37:
[----:B-1----:R-:W-:-:S07]  /*7850*/  MOV R2, UR30 ;  /* 0x0000001e00027c02 */ /* 0x002fce0008000f00 */
.L_x_126:
[----:B-1----:R1:W2:Y:S02]  /*7860*/  SYNCS.PHASECHK.TRANS64.TRYWAIT P0, [R2+URZ+0x110], R3 ;  /* 0x00011003020075a7 */ /* 0x0022a400080011ff */
[----:B--2---:R-:W-:Y:S05]  /*7870*/  @!P0 NANOSLEEP.SYNCS 0x989680 ;  /* 0x009896800000895d */ /* 0x004fea0003900000 */
[----:B------:R-:W2:Y:S02]  /*7880*/  @!P0 SYNCS.PHASECHK.TRANS64 P0, [R2+URZ+0x110], R3 ;  /* 0x00011003020085a7 */ /* 0x000ea400080010ff */
[----:B--2---:R-:W-:Y:S05]  /*7890*/  @!P0 BRA `(.L_x_126) ;  /* 0xfffffffc00f08947 */ /* 0x004fea000383ffff */
[----:B------:R-:W-:Y:S05]  /*78a0*/  BRA `(.L_x_127) ;  /* 0xffffffa800ec7947 */ /* 0x000fea000383ffff */
.L_x_41:
[----:B------:R-:W-:-:S07]  /*78b0*/  MOV R0, UR4 ;  /* 0x0000000400007c02 */ /* 0x000fce0008000f00 */
.L_x_128:
[----:B-1----:R1:W2:Y:S02]  /*78c0*/  SYNCS.PHASECHK.TRANS64.TRYWAIT P0, [R0+URZ], R3 ;  /* 0x00000003000075a7 */ /* 0x0022a400080011ff */
[----:B--2---:R-:W-:Y:S05]  /*78d0*/  @!P0 NANOSLEEP.SYNCS 0x989680 ;  /* 0x009896800000895d */ /* 0x004fea0003900000 */
[----:B------:R-:W2:Y:S02]  /*78e0*/  @!P0 SYNCS.PHASECHK.TRANS64 P0, [R0+URZ], R3 ;  /* 0x00000003000085a7 */ /* 0x000ea400080010ff */
[----:B--2---:R-:W-:Y:S05]  /*78f0*/  @!P0 BRA `(.L_x_128) ;  /* 0xfffffffc00f08947 */ /* 0x004fea000383ffff */
[----:B------:R-:W-:Y:S05]  /*7900*/  BRA `(.L_x_129) ;  /* 0xffffffb000407947 */ /* 0x000fea000383ffff */
.L_x_42:
[----:B------:R-:W-:-:S07]  /*7910*/  MOV R0, UR4 ;  /* 0x0000000400007c02 */ /* 0x000fce0008000f00 */
.L_x_130:
[----:B-1----:R1:W2:Y:S02]  /*7920*/  SYNCS.PHASECHK.TRANS64.TRYWAIT P0, [R0+URZ], R3 ;  /* 0x00000003000075a7 */ /* 0x0022a400080011ff */
[----:B--2---:R-:W-:Y:S05]  /*7930*/  @!P0 NANOSLEEP.SYNCS 0x989680 ;  /* 0x009896800000895d */ /* 0x004fea0003900000 */
[----:B------:R-:W2:Y:S02]  /*7940*/  @!P0 SYNCS.PHASECHK.TRANS64 P0, [R0+URZ], R3 ;  /* 0x00000003000085a7 */ /* 0x000ea400080010ff */
[----:B--2---:R-:W-:Y:S05]  /*7950*/  @!P0 BRA `(.L_x_130) ;  /* 0xfffffffc00f08947 */ /* 0x004fea000383ffff */
[----:B------:R-:W-:Y:S05]  /*7960*/  BRA `(.L_x_131) ;  /* 0xffffffb0004c7947 */ /* 0x000fea000383ffff */
.L_x_43:
[----:B------:R-:W-:-:S07]  /*7970*/  MOV R0, UR4 ;  /* 0x0000000400007c02 */ /* 0x000fce0008000f00 */
.L_x_132:
[----:B-1----:R1:W2:Y:S02]  /*7980*/  SYNCS.PHASECHK.TRANS64.TRYWAIT P0, [R0+URZ], R3 ;  /* 0x00000003000075a7 */ /* 0x0022a400080011ff */
[----:B--2---:R-:W-:Y:S05]  /*7990*/  @!P0 NANOSLEEP.SYNCS 0x989680 ;  /* 0x009896800000895d */ /* 0x004fea0003900000 */
[----:B------:R-:W2:Y:S02]  /*79a0*/  @!P0 SYNCS.PHASECHK.TRANS64 P0, [R0+URZ], R3 ;  /* 0x00000003000085a7 */ /* 0x000ea400080010ff */
[----:B--2---:R-:W-:Y:S05]  /*79b0*/  @!P0 BRA `(.L_x_132) ;  /* 0xfffffffc00f08947 */ /* 0x004fea000383ffff */
[----:B------:R-:W-:Y:S05]  /*79c0*/  BRA `(.L_x_133) ;  /* 0xffffffb000587947 */ /* 0x000fea000383ffff */
.L_x_44:
[----:B------:R-:W-:-:S07]  /*79d0*/  MOV R0, UR4 ;  /* 0x0000000400007c02 */ /* 0x000fce0008000f00 */
.L_x_134:
[----:B-1----:R1:W2:Y:S02]  /*79e0*/  SYNCS.PHASECHK.TRANS64.TRYWAIT P0, [R0+URZ], R3 ;  /* 0x00000003000075a7 */ /* 0x0022a400080011ff */
[----:B--2---:R-:W-:Y:S05]  /*79f0*/  @!P0 NANOSLEEP.SYNCS 0x989680 ;  /* 0x009896800000895d */ /* 0x004fea0003900000 */
[----:B------:R-:W2:Y:S02]  /*7a00*/  @!P0 SYNCS.PHASECHK.TRANS64 P0, [R0+URZ], R3 ;  /* 0x00000003000085a7 */ /* 0x000ea400080010ff */
[----:B--2---:R-:W-:Y:S05]  /*7a10*/  @!P0 BRA `(.L_x_134) ;  /* 0xfffffffc00f08947 */ /* 0x004fea000383ffff */
[----:B------:R-:W-:Y:S05]  /*7a20*/  BRA `(.L_x_135) ;  /* 0xffffffb000647947 */ /* 0x000fea000383ffff */
.L_x_45:
[----:B------:R-:W-:-:S07]  /*7a30*/  MOV R0, UR4 ;  /* 0x0000000400007c02 */ /* 0x000fce0008000f00 */
.L_x_136:
[----:B-1----:R1:W2:Y:S02]  /*7a40*/  SYNCS.PHASECHK.TRANS64.TRYWAIT P0, [R0+URZ], R3 ;  /* 0x00000003000075a7 */ /* 0x0022a400080011ff */
[----:B--2---:R-:W-:Y:S05]  /*7a50*/  @!P0 NANOSLEEP.SYNCS 0x989680 ;  /* 0x009896800000895d */ /* 0x004fea0003900000 */
[----:B------:R-:W2:Y:S02]  /*7a60*/  @!P0 SYNCS.PHASECHK.TRANS64 P0, [R0+URZ], R3 ;  /* 0x00000003000085a7 */ /* 0x000ea400080010ff */
[----:B--2---:R-:W-:Y:S05]  /*7a70*/  @!P0 BRA `(.L_x_136) ;  /* 0xfffffffc00f08947 */ /* 0x004fea000383ffff */
[----:B------:R-:W-:Y:S05]  /*7a80*/  BRA `(.L_x_137) ;  /* 0xffffffb000707947 */ /* 0x000fea000383ffff */
.L_x_46:
[----:B------:R-:W-:-:S07]  /*7a90*/  MOV R0, UR4 ;  /* 0x0000000400007c02 */ /* 0x000fce0008000f00 */
.L_x_138:
[----:B-1----:R1:W2:Y:S02]  /*7aa0*/  SYNCS.PHASECHK.TRANS64.TRYWAIT P0, [R0+URZ], R3 ;  /* 0x00000003000075a7 */ /* 0x0022a400080011ff */
[----:B--2---:R-:W-:Y:S05]  /*7ab0*/  @!P0 NANOSLEEP.SYNCS 0x989680 ;  /* 0x009896800000895d */ /* 0x004fea0003900000 */
[----:B------:R-:W2:Y:S02]  /*7ac0*/  @!P0 SYNCS.PHASECHK.TRANS64 P0, [R0+URZ], R3 ;  /* 0x00000003000085a7 */ /* 0x000ea400080010ff */
[----:B--2---:R-:W-:Y:S05]  /*7ad0*/  @!P0 BRA `(.L_x_138) ;  /* 0xfffffffc00f08947 */ /* 0x004fea000383ffff */
[----:B------:R-:W-:Y:S05]  /*7ae0*/  BRA `(.L_x_139) ;  /* 0xffffffb0007c7947 */ /* 0x000fea000383ffff */
.L_x_47:
[----:B------:R-:W-:-:S07]  /*7af0*/  MOV R0, UR4 ;  /* 0x0000000400007c02 */ /* 0x000fce0008000f00 */
.L_x_140:
[----:B-1----:R1:W2:Y:S02]  /*7b00*/  SYNCS.PHASECHK.TRANS64.TRYWAIT P0, [R0+URZ], R3 ;  /* 0x00000003000075a7 */ /* 0x0022a400080011ff */
[----:B--2---:R-:W-:Y:S05]  /*7b10*/  @!P0 NANOSLEEP.SYNCS 0x989680 ;  /* 0x009896800000895d */ /* 0x004fea0003900000 */
[----:B------:R-:W2:Y:S02]  /*7b20*/  @!P0 SYNCS.PHASECHK.TRANS64 P0, [R0+URZ], R3 ;  /* 0x00000003000085a7 */ /* 0x000ea400080010ff */
[----:B--2---:R-:W-:Y:S05]  /*7b30*/  @!P0 BRA `(.L_x_140) ;  /* 0xfffffffc00f08947 */ /* 0x004fea000383ffff */
[----:B------:R-:W-:Y:S05]  /*7b40*/  BRA `(.L_x_141) ;  /* 0xffffffb000887947 */ /* 0x000fea000383ffff */
.L_x_48:
[----:B------:R-:W-:-:S07]  /*7b50*/  MOV R0, UR4 ;  /* 0x0000000400007c02 */ /* 0x000fce0008000f00 */
.L_x_142:
[----:B-1----:R1:W2:Y:S02]  /*7b60*/  SYNCS.PHASECHK.TRANS64.TRYWAIT P0, [R0+URZ], R3 ;  /* 0x00000003000075a7 */ /* 0x0022a400080011ff */
[----:B--2---:R-:W-:Y:S05]  /*7b70*/  @!P0 NANOSLEEP.SYNCS 0x989680 ;  /* 0x009896800000895d */ /* 0x004fea0003900000 */
[----:B------:R-:W2:Y:S02]  /*7b80*/  @!P0 SYNCS.PHASECHK.TRANS64 P0, [R0+URZ], R3 ;  /* 0x00000003000085a7 */ /* 0x000ea400080010ff */
[----:B--2---:R-:W-:Y:S05]  /*7b90*/  @!P0 BRA `(.L_x_142) ;  /* 0xfffffffc00f08947 */ /* 0x004fea000383ffff */
[----:B------:R-:W-:Y:S05]  /*7ba0*/  BRA `(.L_x_143) ;  /* 0xffffffb000947947 */ /* 0x000fea000383ffff */
.L_x_49:
[----:B------:R-:W-:-:S07]  /*7bb0*/  MOV R0, UR4 ;  /* 0x0000000400007c02 */ /* 0x000fce0008000f00 */
.L_x_144:
[----:B-1----:R1:W2:Y:S02]  /*7bc0*/  SYNCS.PHASECHK.TRANS64.TRYWAIT P0, [R0+URZ], R3 ;  /* 0x00000003000075a7 */ /* 0x0022a400080011ff */
[----:B--2---:R-:W-:Y:S05]  /*7bd0*/  @!P0 NANOSLEEP.SYNCS 0x989680 ;  /* 0x009896800000895d */ /* 0x004fea0003900000 */
[----:B------:R-:W2:Y:S02]  /*7be0*/  @!P0 SYNCS.PHASECHK.TRANS64 P0, [R0+URZ], R3 ;  /* 0x00000003000085a7 */ /* 0x000ea400080010ff */
[----:B--2---:R-:W-:Y:S05]  /*7bf0*/  @!P0 BRA `(.L_x_144) ;  /* 0xfffffffc00f08947 */ /* 0x004fea000383ffff */
[----:B------:R-:W-:Y:S05]  /*7c00*/  BRA `(.L_x_145) ;  /* 0xffffffb000a07947 */ /* 0x000fea000383ffff */
.L_x_50:
[----:B------:R-:W-:-:S07]  /*7c10*/  MOV R0, UR4 ;  /* 0x0000000400007c02 */ /* 0x000fce0008000f00 */
.L_x_146:
[----:B-1----:R1:W2:Y:S02]  /*7c20*/  SYNCS.PHASECHK.TRANS64.TRYWAIT P0, [R0+URZ], R3 ;  /* 0x00000003000075a7 */ /* 0x0022a400080011ff */
[----:B--2---:R-:W-:Y:S05]  /*7c30*/  @!P0 NANOSLEEP.SYNCS 0x989680 ;  /* 0x009896800000895d */ /* 0x004fea0003900000 */
[----:B------:R-:W2:Y:S02]  /*7c40*/  @!P0 SYNCS.PHASECHK.TRANS64 P0, [R0+URZ], R3 ;  /* 0x00000003000085a7 */ /* 0x000ea400080010ff */
[----:B--2---:R-:W-:Y:S05]  /*7c50*/  @!P0 BRA `(.L_x_146) ;  /* 0xfffffffc00f08947 */ /* 0x004fea000383ffff */
[----:B------:R-:W-:Y:S05]  /*7c60*/  BRA `(.L_x_147) ;  /* 0xffffffb000ac7947 */ /* 0x000fea000383ffff */
.L_x_51:
[----:B------:R-:W-:-:S07]  /*7c70*/  MOV R0, UR4 ;  /* 0x0000000400007c02 */ /* 0x000fce0008000f00 */
.L_x_148:
[----:B-1----:R1:W2:Y:S02]  /*7c80*/  SYNCS.PHASECHK.TRANS64.TRYWAIT P0, [R0+URZ], R3 ;  /* 0x00000003000075a7 */ /* 0x0022a400080011ff */
[----:B--2---:R-:W-:Y:S05]  /*7c90*/  @!P0 NANOSLEEP.SYNCS 0x989680 ;  /* 0x009896800000895d */ /* 0x004fea0003900000 */
[----:B------:R-:W2:Y:S02]  /*7ca0*/  @!P0 SYNCS.PHASECHK.TRANS64 P0, [R0+URZ], R3 ;  /* 0x00000003000085a7 */ /* 0x000ea400080010ff */
[----:B--2---:R-:W-:Y:S05]  /*7cb0*/  @!P0 BRA `(.L_x_148) ;  /* 0xfffffffc00f08947 */ /* 0x004fea000383ffff */
[----:B------:R-:W-:Y:S05]  /*7cc0*/  BRA `(.L_x_149) ;  /* 0xffffffb000b87947 */ /* 0x000fea000383ffff */
.L_x_52:
[----:B------:R-:W-:-:S07]  /*7cd0*/  MOV R0, UR4 ;  /* 0x0000000400007c02 */ /* 0x000fce0008000f00 */
.L_x_150:
[----:B-1----:R1:W2:Y:S02]  /*7ce0*/  SYNCS.PHASECHK.TRANS64.TRYWAIT P0, [R0+URZ], R3 ;  /* 0x00000003000075a7 */ /* 0x0022a400080011ff */
[----:B--2---:R-:W-:Y:S05]  /*7cf0*/  @!P0 NANOSLEEP.SYNCS 0x989680 ;  /* 0x009896800000895d */ /* 0x004fea0003900000 */
[----:B------:R-:W2:Y:S02]  /*7d00*/  @!P0 SYNCS.PHASECHK.TRANS64 P0, [R0+URZ], R3 ;  /* 0x00000003000085a7 */ /* 0x000ea400080010ff */
[----:B--2---:R-:W-:Y:S05]  /*7d10*/  @!P0 BRA `(.L_x_150) ;  /* 0xfffffffc00f08947 */ /* 0x004fea000383ffff */
[----:B------:R-:W-:Y:S05]  /*7d20*/  BRA `(.L_x_151) ;  /* 0xffffffb000c47947 */ /* 0x000fea000383ffff */
.L_x_55:
[----:B------:R-:W-:-:S07]  /*7d30*/  MOV R4, UR45 ;  /* 0x0000002d00047c02 */ /* 0x000fce0008000f00 */
.L_x_152:
[----:B--2---:R2:W3:Y:S02]  /*7d40*/  SYNCS.PHASECHK.TRANS64.TRYWAIT P1, [R4+URZ+0x118], R7 ;  /* 0x00011807040075a7 */ /* 0x0044e400080211ff */
[----:B---3--:R-:W-:Y:S05]  /*7d50*/  @!P1 NANOSLEEP.SYNCS 0x989680 ;  /* 0x009896800000995d */ /* 0x008fea0003900000 */
[----:B------:R-:W3:Y:S02]  /*7d60*/  @!P1 SYNCS.PHASECHK.TRANS64 P1, [R4+URZ+0x118], R7 ;  /* 0x00011807040095a7 */ /* 0x000ee400080210ff */
[----:B---3--:R-:W-:Y:S05]  /*7d70*/  @!P1 BRA `(.L_x_152) ;  /* 0xfffffffc00f09947 */ /* 0x008fea000383ffff */
[----:B------:R-:W-:Y:S05]  /*7d80*/  BRA `(.L_x_153) ;  /* 0xffffffb400287947 */ /* 0x000fea000383ffff */
.L_x_56:
[----:B--2---:R-:W-:-:S07]  /*7d90*/  MOV R4, UR45 ;  /* 0x0000002d00047c02 */ /* 0x004fce0008000f00 */
.L_x_154:
[----:B--2---:R2:W3:Y:S02]  /*7da0*/  SYNCS.PHASECHK.TRANS64.TRYWAIT P1, [R4+URZ+0x110], R5 ;  /* 0x00011005040075a7 */ /* 0x0044e400080211ff */
[----:B---3--:R-:W-:Y:S05]  /*7db0*/  @!P1 NANOSLEEP.SYNCS 0x989680 ;  /* 0x009896800000995d */ /* 0x008fea0003900000 */
[----:B------:R-:W3:Y:S02]  /*7dc0*/  @!P1 SYNCS.PHASECHK.TRANS64 P1, [R4+URZ+0x110], R5 ;  /* 0x00011005040095a7 */ /* 0x000ee400080210ff */
[----:B---3--:R-:W-:Y:S05]  /*7dd0*/  @!P1 BRA `(.L_x_154) ;  /* 0xfffffffc00f09947 */ /* 0x008fea000383ffff */
[----:B------:R-:W-:Y:S05]  /*7de0*/  BRA `(.L_x_155) ;  /* 0xffffffb400307947 */ /* 0x000fea000383ffff */
.L_x_64:
[----:B------:R-:W-:-:S07]  /*7df0*/  MOV R0, UR6 ;  /* 0x0000000600007c02 */ /* 0x000fce0008000f00 */
.L_x_156:
[----:B--2---:R2:W3:Y:S02]  /*7e00*/  SYNCS.PHASECHK.TRANS64.TRYWAIT P0, [R0+URZ+0x110], R5 ;  /* 0x00011005000075a7 */ /* 0x0044e400080011ff */
[----:B---3--:R-:W-:Y:S05]  /*7e10*/  @!P0 NANOSLEEP.SYNCS 0x989680 ;  /* 0x009896800000895d */ /* 0x008fea0003900000 */
[----:B------:R-:W3:Y:S02]  /*7e20*/  @!P0 SYNCS.PHASECHK.TRANS64 P0, [R0+URZ+0x110], R5 ;  /* 0x00011005000085a7 */ /* 0x000ee400080010ff */
[----:B---3--:R-:W-:Y:S05]  /*7e30*/  @!P0 BRA `(.L_x_156) ;  /* 0xfffffffc00f08947 */ /* 0x008fea000383ffff */
[----:B------:R-:W-:Y:S05]  /*7e40*/  BRA `(.L_x_157) ;  /* 0xffffffb800b87947 */ /* 0x000fea000383ffff */
.L_x_65:
[----:B------:R-:W-:-:S07]  /*7e50*/  MOV R5, UR8 ;  /* 0x0000000800057c02 */ /* 0x000fce0008000f00 */
.L_x_158:
[----:B--2---:R2:W3:Y:S02]  /*7e60*/  SYNCS.PHASECHK.TRANS64.TRYWAIT P0, [R5+URZ+0x130], R0 ;  /* 0x00013000050075a7 */ /* 0x0044e400080011ff */
[----:B---3--:R-:W-:Y:S05]  /*7e70*/  @!P0 NANOSLEEP.SYNCS 0x989680 ;  /* 0x009896800000895d */ /* 0x008fea0003900000 */
[----:B------:R-:W3:Y:S02]  /*7e80*/  @!P0 SYNCS.PHASECHK.TRANS64 P0, [R5+URZ+0x130], R0 ;  /* 0x00013000050085a7 */ /* 0x000ee400080010ff */
[----:B---3--:R-:W-:Y:S05]  /*7e90*/  @!P0 BRA `(.L_x_158) ;  /* 0xfffffffc00f08947 */ /* 0x008fea000383ffff */
[----:B------:R-:W-:Y:S05]  /*7ea0*/  BRA `(.L_x_159) ;  /* 0xffffffb800d47947 */ /* 0x000fea000383ffff */
.L_x_68:
[----:B--2---:R-:W-:Y:S07]  /*7eb0*/  MOV R0, UR7 ;  /* 0x0000000700007c02 */ /* 0x004fee0008000f00 */
.L_x_160:
[----:B--2---:R2:W3:Y:S02]  /*7ec0*/  SYNCS.PHASECHK.TRANS64.TRYWAIT P0, [R0+URZ], R5 ;  /* 0x00000005000075a7 */ /* 0x0044e400080011ff */
[----:B---3--:R-:W-:Y:S05]  /*7ed0*/  @!P0 NANOSLEEP.SYNCS 0x989680 ;  /* 0x009896800000895d */ /* 0x008fea0003900000 */
[----:B------:R-:W3:Y:S02]  /*7ee0*/  @!P0 SYNCS.PHASECHK.TRANS64 P0, [R0+URZ], R5 ;  /* 0x00000005000085a7 */ /* 0x000ee400080010ff */
[----:B---3--:R-:W-:Y:S05]  /*7ef0*/  @!P0 BRA `(.L_x_160) ;  /* 0xfffffffc00f08947 */ /* 0x008fea000383ffff */
[----:B------:R-:W-:Y:S05]  /*7f00*/  BRA `(.L_x_67) ;  /* 0xffffffb800f87947 */ /* 0x000fea000383ffff */
.L_x_71:
[----:B------:R-:W-:-:S07]  /*7f10*/  MOV R0, UR5 ;  /* 0x0000000500007c02 */ /* 0x000fce0008000f00 */
.L_x_161:
[----:B-1----:R1:W2:Y:S02]  /*7f20*/  SYNCS.PHASECHK.TRANS64.TRYWAIT P0, [R0+URZ], R3 ;  /* 0x00000003000075a7 */ /* 0x0022a400080011ff */
[----:B--2---:R-:W-:Y:S05]  /*7f30*/  @!P0 NANOSLEEP.SYNCS 0x989680 ;  /* 0x009896800000895d */ /* 0x004fea0003900000 */
[----:B------:R-:W2:Y:S02]  /*7f40*/  @!P0 SYNCS.PHASECHK.TRANS64 P0, [R0+URZ], R3 ;  /* 0x00000003000085a7 */ /* 0x000ea400080010ff */
[----:B--2---:R-:W-:Y:S05]  /*7f50*/  @!P0 BRA `(.L_x_161) ;  /* 0xfffffffc00f08947 */ /* 0x004fea000383ffff */
[----:B------:R-:W-:Y:S05]  /*7f60*/  BRA `(.L_x_162) ;  /* 0xffffffbc00ec7947 */ /* 0x000fea000383ffff */
.L_x_72:
[----:B------:R-:W-:-:S07]  /*7f70*/  MOV R0, UR7 ;  /* 0x0000000700007c02 */ /* 0x000fce0008000f00 */
.L_x_163:
[----:B-1----:R1:W2:Y:S02]  /*7f80*/  SYNCS.PHASECHK.TRANS64.TRYWAIT P0, [R0+URZ], R3 ;  /* 0x00000003000075a7 */ /* 0x0022a400080011ff */
[----:B--2---:R-:W-:Y:S05]  /*7f90*/  @!P0 NANOSLEEP.SYNCS 0x989680 ;  /* 0x009896800000895d */ /* 0x004fea0003900000 */
[----:B------:R-:W2:Y:S02]  /*7fa0*/  @!P0 SYNCS.PHASECHK.TRANS64 P0, [R0+URZ], R3 ;  /* 0x00000003000085a7 */ /* 0x000ea400080010ff */
[----:B--2---:R-:W-:Y:S05]  /*7fb0*/  @!P0 BRA `(.L_x_163) ;  /* 0xfffffffc00f08947 */ /* 0x004fea000383ffff */
[----:B------:R-:W-:Y:S05]  /*7fc0*/  BRA `(.L_x_164) ;  /* 0xffffffbc00f87947 */ /* 0x000fea000383ffff */
.L_x_77:
[----:B------:R-:W-:Y:S07]  /*7fd0*/  MOV R0, UR15 ;  /* 0x0000000f00007c02 */ /* 0x000fee0008000f00 */
.L_x_165:
[----:B--2---:R2:W3:Y:S02]  /*7fe0*/  SYNCS.PHASECHK.TRANS64.TRYWAIT P0, [R0+URZ+0x110], R3 ;  /* 0x00011003000075a7 */ /* 0x0044e400080011ff */
[----:B---3--:R-:W-:Y:S05]  /*7ff0*/  @!P0 NANOSLEEP.SYNCS 0x989680 ;  /* 0x009896800000895d */ /* 0x008fea0003900000 */
[----:B------:R-:W3:Y:S02]  /*8000*/  @!P0 SYNCS.PHASECHK.TRANS64 P0, [R0+URZ+0x110], R3 ;  /* 0x00011003000085a7 */ /* 0x000ee400080010ff */
[----:B---3--:R-:W-:Y:S05]  /*8010*/  @!P0 BRA `(.L_x_165) ;  /* 0xfffffffc00f08947 */ /* 0x008fea000383ffff */
[----:B------:R-:W-:Y:S05]  /*8020*/  BRA `(.L_x_166) ;  /* 0xffffffc400107947 */ /* 0x000fea000383ffff */
.L_x_80:
[----:B------:R-:W-:Y:S07]  /*8030*/  MOV R0, UR15 ;  /* 0x0000000f00007c02 */ /* 0x000fee0008000f00 */
.L_x_167:
[----:B--2---:R2:W3:Y:S02]  /*8040*/  SYNCS.PHASECHK.TRANS64.TRYWAIT P0, [R0+URZ+0x108], R3 ;  /* 0x00010803000075a7 */ /* 0x0044e400080011ff */
[----:B---3--:R-:W-:Y:S05]  /*8050*/  @!P0 NANOSLEEP.SYNCS 0x989680 ;  /* 0x009896800000895d */ /* 0x008fea0003900000 */
[----:B------:R-:W3:Y:S02]  /*8060*/  @!P0 SYNCS.PHASECHK.TRANS64 P0, [R0+URZ+0x108], R3 ;  /* 0x00010803000085a7 */ /* 0x000ee400080010ff */
[----:B---3--:R-:W-:Y:S05]  /*8070*/  @!P0 BRA `(.L_x_167) ;  /* 0xfffffffc00f08947 */ /* 0x008fea000383ffff */
[----:B------:R-:W-:Y:S05]  /*8080*/  BRA `(.L_x_79) ;  /* 0xffffffc400e87947 */ /* 0x000fea000383ffff */
.L_x_83:
[----:B------:R-:W-:Y:S07]  /*8090*/  MOV R3, UR19 ;  /* 0x0000001300037c02 */ /* 0x000fee0008000f00 */
.L_x_168:
[----:B-1----:R1:W2:Y:S02]  /*80a0*/  SYNCS.PHASECHK.TRANS64.TRYWAIT P0, [R3+URZ+0xe8], R0 ;  /* 0x0000e800030075a7 */ /* 0x0022a400080011ff */
[----:B--2---:R-:W-:Y:S05]  /*80b0*/  @!P0 NANOSLEEP.SYNCS 0x989680 ;  /* 0x009896800000895d */ /* 0x004fea0003900000 */
[----:B------:R-:W2:Y:S02]  /*80c0*/  @!P0 SYNCS.PHASECHK.TRANS64 P0, [R3+URZ+0xe8], R0 ;  /* 0x0000e800030085a7 */ /* 0x000ea400080010ff */
[----:B--2---:R-:W-:Y:S05]  /*80d0*/  @!P0 BRA `(.L_x_168) ;  /* 0xfffffffc00f08947 */ /* 0x004fea000383ffff */
[----:B------:R-:W-:Y:S05]  /*80e0*/  BRA `(.L_x_169) ;  /* 0xffffffc800a47947 */ /* 0x000fea000383ffff */
.L_x_84:
[----:B------:R-:W-:Y:S07]  /*80f0*/  MOV R3, UR17 ;  /* 0x0000001100037c02 */ /* 0x000fee0008000f00 */
.L_x_170:
[----:B-1----:R1:W2:Y:S02]  /*8100*/  SYNCS.PHASECHK.TRANS64.TRYWAIT P0, [R3+URZ+0xe8], R12 ;  /* 0x0000e80c030075a7 */ /* 0x0022a400080011ff */
[----:B--2---:R-:W-:Y:S05]  /*8110*/  @!P0 NANOSLEEP.SYNCS 0x989680 ;  /* 0x009896800000895d */ /* 0x004fea0003900000 */
[----:B------:R-:W2:Y:S02]  /*8120*/  @!P0 SYNCS.PHASECHK.TRANS64 P0, [R3+URZ+0xe8], R12 ;  /* 0x0000e80c030085a7 */ /* 0x000ea400080010ff */
[----:B--2---:R-:W-:Y:S05]  /*8130*/  @!P0 BRA `(.L_x_170) ;  /* 0xfffffffc00f08947 */ /* 0x004fea000383ffff */
[----:B------:R-:W-:Y:S05]  /*8140*/  BRA `(.L_x_171) ;  /* 0xffffffcc00407947 */ /* 0x000fea000383ffff */
.L_x_86:
[----:B------:R-:W-:-:S07]  /*8150*/  MOV R0, UR4 ;  /* 0x0000000400007c02 */ /* 0x000fce0008000f00 */
.L_x_172:
[----:B-1----:R1:W3:Y:S02]  /*8160*/  SYNCS.PHASECHK.TRANS64.TRYWAIT P0, [R0+URZ], R3 ;  /* 0x00000003000075a7 */ /* 0x0022e400080011ff */
[----:B---3--:R-:W-:Y:S05]  /*8170*/  @!P0 NANOSLEEP.SYNCS 0x989680 ;  /* 0x009896800000895d */ /* 0x008fea0003900000 */
[----:B------:R-:W3:Y:S02]  /*8180*/  @!P0 SYNCS.PHASECHK.TRANS64 P0, [R0+URZ], R3 ;  /* 0x00000003000085a7 */ /* 0x000ee400080010ff */
[----:B---3--:R-:W-:Y:S05]  /*8190*/  @!P0 BRA `(.L_x_172) ;  /* 0xfffffffc00f08947 */ /* 0x008fea000383ffff */
[----:B------:R-:W-:Y:S05]  /*81a0*/  BRA `(.L_x_173) ;  /* 0xffffffcc00b87947 */ /* 0x000fea000383ffff */
.L_x_87:
[----:B------:R-:W-:-:S07]  /*81b0*/  MOV R0, UR4 ;  /* 0x0000000400007c02 */ /* 0x000fce0008000f00 */
.L_x_174:
[----:B-1----:R1:W3:Y:S02]  /*81c0*/  SYNCS.PHASECHK.TRANS64.TRYWAIT P0, [R0+URZ], R3 ;  /* 0x00000003000075a7 */ /* 0x0022e400080011ff */
[----:B---3--:R-:W-:Y:S05]  /*81d0*/  @!P0 NANOSLEEP.SYNCS 0x989680 ;  /* 0x009896800000895d */ /* 0x008fea0003900000 */
[----:B------:R-:W3:Y:S02]  /*81e0*/  @!P0 SYNCS.PHASECHK.TRANS64 P0, [R0+URZ], R3 ;  /* 0x00000003000085a7 */ /* 0x000ee400080010ff */
[----:B---3--:R-:W-:Y:S05]  /*81f0*/  @!P0 BRA `(.L_x_174) ;  /* 0xfffffffc00f08947 */ /* 0x008fea000383ffff */
[----:B------:R-:W-:Y:S05]  /*8200*/  BRA `(.L_x_175) ;  /* 0xffffffcc00c47947 */ /* 0x000fea000383ffff */
.L_x_89:
[----:B------:R-:W-:Y:S07]  /*8210*/  MOV R0, UR50 ;  /* 0x0000003200007c02 */ /* 0x000fee0008000f00 */
.L_x_176:
[----:B--2---:R2:W4:Y:S02]  /*8220*/  SYNCS.PHASECHK.TRANS64.TRYWAIT P0, [R0+URZ+0x110], R3 ;  /* 0x00011003000075a7 */ /* 0x00452400080011ff */
[----:B----4-:R-:W-:Y:S05]  /*8230*/  @!P0 NANOSLEEP.SYNCS 0x989680 ;  /* 0x009896800000895d */ /* 0x010fea0003900000 */
[----:B------:R-:W4:Y:S02]  /*8240*/  @!P0 SYNCS.PHASECHK.TRANS64 P0, [R0+URZ+0x110], R3 ;  /* 0x00011003000085a7 */ /* 0x000f2400080010ff */
[----:B----4-:R-:W-:Y:S05]  /*8250*/  @!P0 BRA `(.L_x_176) ;  /* 0xfffffffc00f08947 */ /* 0x010fea000383ffff */
[----:B------:R-:W-:Y:S05]  /*8260*/  BRA `(.L_x_177) ;  /* 0xffffffd000b87947 */ /* 0x000fea000383ffff */
.L_x_99:
[----:B-1----:R1:W3:Y:S02]  /*8270*/  SYNCS.PHASECHK.TRANS64.TRYWAIT P1, [R0+URZ+0xd0], R7 ;  /* 0x0000d007000075a7 */ /* 0x0022e400080211ff */
[----:B---3--:R-:W-:Y:S05]  /*8280*/  @!P1 NANOSLEEP.SYNCS 0x989680 ;  /* 0x009896800000995d */ /* 0x008fea0003900000 */
[----:B------:R-:W3:Y:S02]  /*8290*/  @!P1 SYNCS.PHASECHK.TRANS64 P1, [R0+URZ+0xd0], R7 ;  /* 0x0000d007000095a7 */ /* 0x000ee400080210ff */
[----:B---3--:R-:W-:Y:S05]  /*82a0*/  @!P1 BRA `(.L_x_99) ;  /* 0xfffffffc00f09947 */ /* 0x008fea000383ffff */
[----:B------:R-:W-:Y:S05]  /*82b0*/  BRA `(.L_x_98) ;  /* 0xffffffdc00d47947 */ /* 0x000fea000383ffff */
.L_x_101:
[----:B----4-:R4:W1:Y:S02]  /*82c0*/  SYNCS.PHASECHK.TRANS64.TRYWAIT P0, [R84+URZ+0x120], R3 ;  /* 0x00012003540075a7 */ /* 0x01086400080011ff */
[----:B-1----:R-:W-:Y:S05]  /*82d0*/  @!P0 NANOSLEEP.SYNCS 0x989680 ;  /* 0x009896800000895d */ /* 0x002fea0003900000 */
[----:B------:R-:W1:Y:S02]  /*82e0*/  @!P0 SYNCS.PHASECHK.TRANS64 P0, [R84+URZ+0x120], R3 ;  /* 0x00012003540085a7 */ /* 0x000e6400080010ff */
[----:B-1----:R-:W-:Y:S05]  /*82f0*/  @!P0 BRA `(.L_x_101) ;  /* 0xfffffffc00f08947 */ /* 0x002fea000383ffff */
[----:B------:R-:W-:Y:S05]  /*8300*/  BRA `(.L_x_100) ;  /* 0xffffffe000247947 */ /* 0x000fea000383ffff */
.L_x_112:
[----:B--2---:R2:W3:Y:S02]  /*8310*/  SYNCS.PHASECHK.TRANS64.TRYWAIT P0, [R3+URZ+0xd0], R2 ;  /* 0x0000d002030075a7 */ /* 0x0044e400080011ff */
[----:B---3--:R-:W-:Y:S05]  /*8320*/  @!P0 NANOSLEEP.SYNCS 0x989680 ;  /* 0x009896800000895d */ /* 0x008fea0003900000 */
[----:B------:R-:W3:Y:S02]  /*8330*/  @!P0 SYNCS.PHASECHK.TRANS64 P0, [R3+URZ+0xd0], R2 ;  /* 0x0000d002030085a7 */ /* 0x000ee400080010ff */
[----:B---3--:R-:W-:Y:S05]  /*8340*/  @!P0 BRA `(.L_x_112) ;  /* 0xfffffffc00f08947 */ /* 0x008fea000383ffff */
[----:B------:R-:W-:Y:S05]  /*8350*/  BRA `(.L_x_111) ;  /* 0xffffffe8003c7947 */ /* 0x000fea000383ffff */
        .weak           $__internal_0_$__cuda_sm10x_tcgen05_guardrail_trap_col_being_dealloced_not_returned_by_alloc
        .type           $__internal_0_$__cuda_sm10x_tcgen05_guardrail_trap_col_being_dealloced_not_returned_by_alloc,@function
        .size           $__internal_0_$__cuda_sm10x_tcgen05_guardrail_trap_col_being_dealloced_not_returned_by_alloc,($__internal_1_$__cuda_sm10x_tcgen05_guardrail_trap_phase_invalid_during_alloc - $__internal_0_$__cuda_sm10x_tcgen05_guardrail_trap_col_being_dealloced_not_returned_by_alloc)
$__internal_0_$__cuda_sm10x_tcgen05_guardrail_trap_col_being_dealloced_not_returned_by_alloc:
[----:B------:R-:W-:Y:S05]  /*8360*/  BPT.TRAP 0x1 ;  /* 0x000000040000795c */ /* 0x000fea0000300000 */
[----:B------:R-:W-:-:S04]  /*8370*/  HFMA2 R3, -RZ, RZ, 0, 0 ;  /* 0x00000000ff037431 */ /* 0x000fc800000001ff */
[----:B------:R-:W-:Y:S05]  /*8380*/  RET.REL.NODEC R2 `(_ZN7cutlass13device_kernelINS_4conv6kernel13ConvUniversalINS1_16ConvProblemShapeILNS1_8OperatorE1ELi2EEENS1_10collective14CollectiveConvINS1_47MainloopSm100TmaUmmaWarpSpecializedImplicitGemmILS5_1ELi13ELi2ELi1ELi2EN4cute5tupleIJNSA_1CILi2EEENSC_ILi1EEESE_EEEEENSB_IJNSC_ILi64EEESH_NSB_IJSH_EEEEEENS_6half_tESK_NSA_8TiledMMAINSA_8MMA_AtomIJNSA_20SM100_MMA_F16BF16_SSISK_SK_fLi64ELi64ELNSA_4UMMA5MajorE0ELSP_1ELNSO_7ScaleInE0ELSQ_0EEEEEENSA_6LayoutINSB_IJSE_SE_SE_EEENSB_IJNSC_ILi0EEESV_SV_EEEEENSB_IJNSA_10UnderscoreESY_SY_EEEEENS7_6detail27Sm100ImplicitGemmTileTraitsINSA_20SM90_TMA_LOAD_IM2COLENSA_14ComposedLayoutINSA_7SwizzleILi3ELi4ELi3EEENSA_18smem_ptr_flag_bitsILi16EEENST_INSB_IJNSC_ILi8EEESH_EEENSB_IJSH_SE_EEEEEEEvEENS12_INSA_23SM90_TMA_LOAD_MULTICASTENS14_IS16_S18_NST_INSB_IJSH_S19_EEENSB_IJSE_SH_EEEEEEEvEEEENS_8epilogue10collective18CollectiveEpilogueINS1M_23Sm100TmaWarpSpecializedILi3ELi2ELi16ELb1ELb0EEEJSJ_NSB_IJNST_ISH_SE_EENST_INSC_ILi32EEESE_EEEEESK_NSB_IJNSB_IJlllEEESE_SV_EEESK_S1W_NS1M_6fusion15FusionCallbacksIS1Q_NS1X_17LinearCombinationISK_fSK_fLNS_15FloatRoundStyleE2EEESJ_S1U_JEEENSA_5SM1004TMEM4LOAD26SM100_TMEM_LOAD_16dp256b4xES13_NS14_INS15_ILi2ELi4ELi3EEES18_NST_INSB_IJS19_S1S_EEENSB_IJS1S_SE_EEEEEEENSA_17SM75_U32x4_LDSM_NENSA_21SM90_TMA_STORE_IM2COLES2B_NSA_17SM90_U32x4_STSM_NENSA_39AutoVectorizingCopyWithAssumedAlignmentILi128EEEEEEvvEEEEvNT_6ParamsE) ;  /* 0xffffff7c021c7950 */ /* 0x000fea0003c3ffff */
        .weak           $__internal_1_$__cuda_sm10x_tcgen05_guardrail_trap_phase_invalid_during_alloc
        .type           $__internal_1_$__cuda_sm10x_tcgen05_guardrail_trap_phase_invalid_during_alloc,@function
        .size           $__internal_1_$__cuda_sm10x_tcgen05_guardrail_trap_phase_invalid_during_alloc,($__internal_2_$__cuda_sm10x_tcgen05_guardrail_trap_unallocated_columns_being_dealloced - $__internal_1_$__cuda_sm10x_tcgen05_guardrail_trap_phase_invalid_during_alloc)
$__internal_1_$__cuda_sm10x_tcgen05_guardrail_trap_phase_invalid_during_alloc:
[----:B------:R-:W-:Y:S05]  /*8390*/  BPT.TRAP 0x1 ;  /* 0x000000040000795c */ /* 0x000fea0000300000 */
[----:B------:R-:W-:-:S04]  /*83a0*/  MOV R3, 0x0 ;  /* 0x0000000000037802 */ /* 0x000fc80000000f00 */
[----:B------:R-:W-:Y:S05]  /*83b0*/  RET.REL.NODEC R2 `(_ZN7cutlass13device_kernelINS_4conv6kernel13ConvUniversalINS1_16ConvProblemShapeILNS1_8OperatorE1ELi2EEENS1_10collective14CollectiveConvINS1_47MainloopSm100TmaUmmaWarpSpecializedImplicitGemmILS5_1ELi13ELi2ELi1ELi2EN4cute5tupleIJNSA_1CILi2EEENSC_ILi1EEESE_EEEEENSB_IJNSC_ILi64EEESH_NSB_IJSH_EEEEEENS_6half_tESK_NSA_8TiledMMAINSA_8MMA_AtomIJNSA_20SM100_MMA_F16BF16_SSISK_SK_fLi64ELi64ELNSA_4UMMA5MajorE0ELSP_1ELNSO_7ScaleInE0ELSQ_0EEEEEENSA_6LayoutINSB_IJSE_SE_SE_EEENSB_IJNSC_ILi0EEESV_SV_EEEEENSB_IJNSA_10UnderscoreESY_SY_EEEEENS7_6detail27Sm100ImplicitGemmTileTraitsINSA_20SM90_TMA_LOAD_IM2COLENSA_14ComposedLayoutINSA_7SwizzleILi3ELi4ELi3EEENSA_18smem_ptr_flag_bitsILi16EEENST_INSB_IJNSC_ILi8EEESH_EEENSB_IJSH_SE_EEEEEEEvEENS12_INSA_23SM90_TMA_LOAD_MULTICASTENS14_IS16_S18_NST_INSB_IJSH_S19_EEENSB_IJSE_SH_EEEEEEEvEEEENS_8epilogue10collective18CollectiveEpilogueINS1M_23Sm100TmaWarpSpecializedILi3ELi2ELi16ELb1ELb0EEEJSJ_NSB_IJNST_ISH_SE_EENST_INSC_ILi32EEESE_EEEEESK_NSB_IJNSB_IJlllEEESE_SV_EEESK_S1W_NS1M_6fusion15FusionCallbacksIS1Q_NS1X_17LinearCombinationISK_fSK_fLNS_15FloatRoundStyleE2EEESJ_S1U_JEEENSA_5SM1004TMEM4LOAD26SM100_TMEM_LOAD_16dp256b4xES13_NS14_INS15_ILi2ELi4ELi3EEES18_NST_INSB_IJS19_S1S_EEENSB_IJS1S_SE_EEEEEEENSA_17SM75_U32x4_LDSM_NENSA_21SM90_TMA_STORE_IM2COLES2B_NSA_17SM90_U32x4_STSM_NENSA_39AutoVectorizingCopyWithAssumedAlignmentILi128EEEEEEvvEEEEvNT_6ParamsE) ;  /* 0xffffff7c02107950 */ /* 0x000fea0003c3ffff */
        .weak           $__internal_2_$__cuda_sm10x_tcgen05_guardrail_trap_unallocated_columns_being_dealloced
        .type           $__internal_2_$__cuda_sm10x_tcgen05_guardrail_trap_unallocated_columns_being_dealloced,@function
        .size           $__internal_2_$__cuda_sm10x_tcgen05_guardrail_trap_unallocated_columns_being_dealloced,(.L_x_179 - $__internal_2_$__cuda_sm10x_tcgen05_guardrail_trap_unallocated_columns_being_dealloced)
$__internal_2_$__cuda_sm10x_tcgen05_guardrail_trap_unallocated_columns_being_dealloced:
[----:B------:R-:W-:Y:S05]  /*83c0*/  BPT.TRAP 0x1 ;  /* 0x000000040000795c */ /* 0x000fea0000300000 */
[----:B------:R-:W-:-:S04]  /*83d0*/  HFMA2 R3, -RZ, RZ, 0, 0 ;  /* 0x00000000ff037431 */ /* 0x000fc800000001ff */
[----:B------:R-:W-:Y:S05]  /*83e0*/  RET.REL.NODEC R2 `(_ZN7cutlass13device_kernelINS_4conv6kernel13ConvUniversalINS1_16ConvProblemShapeILNS1_8OperatorE1ELi2EEENS1_10collective14CollectiveConvINS1_47MainloopSm100TmaUmmaWarpSpecializedImplicitGemmILS5_1ELi13ELi2ELi1ELi2EN4cute5tupleIJNSA_1CILi2EEENSC_ILi1EEESE_EEEEENSB_IJNSC_ILi64EEESH_NSB_IJSH_EEEEEENS_6half_tESK_NSA_8TiledMMAINSA_8MMA_AtomIJNSA_20SM100_MMA_F16BF16_SSISK_SK_fLi64ELi64ELNSA_4UMMA5MajorE0ELSP_1ELNSO_7ScaleInE0ELSQ_0EEEEEENSA_6LayoutINSB_IJSE_SE_SE_EEENSB_IJNSC_ILi0EEESV_SV_EEEEENSB_IJNSA_10UnderscoreESY_SY_EEEEENS7_6detail27Sm100ImplicitGemmTileTraitsINSA_20SM90_TMA_LOAD_IM2COLENSA_14ComposedLayoutINSA_7SwizzleILi3ELi4ELi3EEENSA_18smem_ptr_flag_bitsILi16EEENST_INSB_IJNSC_ILi8EEESH_EEENSB_IJSH_SE_EEEEEEEvEENS12_INSA_23SM90_TMA_LOAD_MULTICASTENS14_IS16_S18_NST_INSB_IJSH_S19_EEENSB_IJSE_SH_EEEEEEEvEEEENS_8epilogue10collective18CollectiveEpilogueINS1M_23Sm100TmaWarpSpecializedILi3ELi2ELi16ELb1ELb0EEEJSJ_NSB_IJNST_ISH_SE_EENST_INSC_ILi32EEESE_EEEEESK_NSB_IJNSB_IJlllEEESE_SV_EEESK_S1W_NS1M_6fusion15FusionCallbacksIS1Q_NS1X_17LinearCombinationISK_fSK_fLNS_15FloatRoundStyleE2EEESJ_S1U_JEEENSA_5SM1004TMEM4LOAD26SM100_TMEM_LOAD_16dp256b4xES13_NS14_INS15_ILi2ELi4ELi3EEES18_NST_INSB_IJS19_S1S_EEENSB_IJS1S_SE_EEEEEEENSA_17SM75_U32x4_LDSM_NENSA_21SM90_TMA_STORE_IM2COLES2B_NSA_17SM90_U32x4_STSM_NENSA_39AutoVectorizingCopyWithAssumedAlignmentILi128EEEEEEvvEEEEvNT_6ParamsE) ;  /* 0xffffff7c02047950 */ /* 0x000fea0003c3ffff */
.L_x_178:
[----:B------:R-:W-:-:S00]  /*83f0*/  BRA `(.L_x_178) ;  /* 0xfffffffc00fc7947 */ /* 0x000fc0000383ffff */
[----:B------:R-:W-:-:S00]  /*8400*/  NOP ;  /* 0x0000000000007918 */ /* 0x000fc00000000000 */
[----:B------:R-:W-:-:S00]  /*8410*/  NOP ;  /* 0x0000000000007918 */ /* 0x000fc00000000000 */
[----:B------:R-:W-:-:S00]  /*8420*/  NOP ;  /* 0x0000000000007918 */ /* 0x000fc00000000000 */
[----:B------:R-:W-:-:S00]  /*8430*/  NOP ;  /* 0x0000000000007918 */ /* 0x000fc00000000000 */
[----:B------:R-:W-:-:S00]  /*8440*/  NOP ;  /* 0x0000000000007918 */ /* 0x000fc00000000000 */
[----:B------:R-:W-:-:S00]  /*8450*/  NOP ;  /* 0x0000000000007918 */ /* 0x000fc00000000000 */
[----:B------:R-:W-:-:S00]  /*8460*/  NOP ;  /* 0x0000000000007918 */ /* 0x000fc00000000000 */
[----:B------:R-:W-:-:S00]  /*8470*/  NOP ;  /* 0x0000000000007918 */ /* 0x000fc00000000000 */
.L_x_179:


//--------------------- .nv.global.init           --------------------------
	.section	.nv.global.init,"aw",@progbits
.nv.global.init:
	.type		$str$29,@object
	.size		$str$29,($str$30 - $str$29)
$str$29:
        /*0000*/ 	.byte	0x28, 0x61, 0x64, 0x64, 0x72, 0x65, 0x73, 0x73, 0x20, 0x26, 0x20, 0x6d, 0x61, 0x73, 0x6b, 0x29
        /*0010*/ 	.byte	0x20, 0x3d, 0x3d, 0x20, 0x30, 0x00
	.type		$str$30,@object
	.size		$str$30,($str$28 - $str$30)
$str$30:
        /*0016*/ 	.byte	0x2f, 0x74, 0x6d, 0x70, 0x2f, 0x63, 0x75, 0x74, 0x6c, 0x61, 0x73, 0x73, 0x5f, 0x73, 0x77, 0x65
        /*0026*/ 	.byte	0x65, 0x70, 0x5f, 0x73, 0x72, 0x63, 0x2f, 0x69, 0x6e, 0x63, 0x6c, 0x75, 0x64, 0x65, 0x2f, 0x63
        /*0036*/ 	.byte	0x75, 0x74, 0x65, 0x2f, 0x70, 0x6f, 0x69, 0x6e, 0x74, 0x65, 0x72, 0x5f, 0x66, 0x6c, 0x61, 0x67
        /*0046*/ 	.byte	0x67, 0x65, 0x64, 0x2e, 0x68, 0x70, 0x70, 0x00
	.type		$str$28,@object
	.size		$str$28,($str$27 - $str$28)
$str$28:
        /*004e*/ 	.byte	0x2f, 0x74, 0x6d, 0x70, 0x2f, 0x63, 0x75, 0x74, 0x6c, 0x61, 0x73, 0x73, 0x5f, 0x73, 0x77, 0x65
        /*005e*/ 	.byte	0x65, 0x70, 0x5f, 0x73, 0x72, 0x63, 0x2f, 0x69, 0x6e, 0x63, 0x6c, 0x75, 0x64, 0x65, 0x2f, 0x63
        /*006e*/ 	.byte	0x75, 0x74, 0x65, 0x2f, 0x61, 0x74, 0x6f, 0x6d, 0x2f, 0x63, 0x6f, 0x70, 0x79, 0x5f, 0x74, 0x72
        /*007e*/ 	.byte	0x61, 0x69, 0x74, 0x73, 0x5f, 0x73, 0x6d, 0x31, 0x30, 0x30, 0x2e, 0x68, 0x70, 0x70, 0x00
	.type		$str$27,@object
	.size		$str$27,(__unnamed_1 - $str$27)
$str$27:
        /*008d*/ 	.byte	0x28, 0x28, 0x75, 0x69, 0x6e, 0x74, 0x33, 0x32, 0x5f, 0x74, 0x28, 0x74, 0x68, 0x72, 0x65, 0x61
        /*009d*/ 	.byte	0x64, 0x49, 0x64, 0x78, 0x2e, 0x78, 0x29, 0x20, 0x2f, 0x20, 0x33, 0x32, 0x29, 0x20, 0x25, 0x20
        /*00ad*/ 	.byte	0x34, 0x29, 0x20, 0x3d, 0x3d, 0x20, 0x28, 0x28, 0x28, 0x74, 0x6d, 0x65, 0x6d, 0x5f, 0x61, 0x64
        /*00bd*/ 	.byte	0x64, 0x72, 0x20, 0x3e, 0x3e, 0x20, 0x31, 0x36, 0x29, 0x20, 0x2f, 0x20, 0x33, 0x32, 0x29, 0x20
        /*00cd*/ 	.byte	0x25, 0x20, 0x34, 0x29, 0x00
	.type		__unnamed_1,@object
	.size		__unnamed_1,(__unnamed_2 - __unnamed_1)
__unnamed_1:
        /*00d2*/ 	.byte	0x61, 0x75, 0x74, 0x6f, 0x20, 0x63, 0x75, 0x74, 0x65, 0x3a, 0x3a, 0x61, 0x73, 0x5f, 0x70, 0x6f
        /* <DEDUP_REMOVED lines=24> */
        /*0262*/ 	.byte	0x3e, 0x3e, 0x3e, 0x5d, 0x00
	.type		__unnamed_2,@object
	.size		__unnamed_2,(.L_2 - __unnamed_2)
__unnamed_2:
        /* <DEDUP_REMOVED lines=46> */
.L_2:


//--------------------- .nv.shared._ZN7cutlass13device_kernelINS_4conv6kernel13ConvUniversalINS1_16ConvProblemShapeILNS1_8OperatorE1ELi2EEENS1_10collective14CollectiveConvINS1_47MainloopSm100TmaUmmaWarpSpecializedImplicitGemmILS5_1ELi13ELi2ELi1ELi2EN4cute5tupleIJNSA_1CILi2EEENSC_ILi1EEESE_EEEEENSB_IJNSC_ILi64EEESH_NSB_IJSH_EEEEEENS_6half_tESK_NSA_8TiledMMAINSA_8MMA_AtomIJNSA_20SM100_MMA_F16BF16_SSISK_SK_fLi64ELi64ELNSA_4UMMA5MajorE0ELSP_1ELNSO_7ScaleInE0ELSQ_0EEEEEENSA_6LayoutINSB_IJSE_SE_SE_EEENSB_IJNSC_ILi0EEESV_SV_EEEEENSB_IJNSA_10UnderscoreESY_SY_EEEEENS7_6detail27Sm100ImplicitGemmTileTraitsINSA_20SM90_TMA_LOAD_IM2COLENSA_14ComposedLayoutINSA_7SwizzleILi3ELi4ELi3EEENSA_18smem_ptr_flag_bitsILi16EEENST_INSB_IJNSC_ILi8EEESH_EEENSB_IJSH_SE_EEEEEEEvEENS12_INSA_23SM90_TMA_LOAD_MULTICASTENS14_IS16_S18_NST_INSB_IJSH_S19_EEENSB_IJSE_SH_EEEEEEEvEEEENS_8epilogue10collective18CollectiveEpilogueINS1M_23Sm100TmaWarpSpecializedILi3ELi2ELi16ELb1ELb0EEEJSJ_NSB_IJNST_ISH_SE_EENST_INSC_ILi32EEESE_EEEEESK_NSB_IJNSB_IJlllEEESE_SV_EEESK_S1W_NS1M_6fusion15FusionCallbacksIS1Q_NS1X_17LinearCombinationISK_fSK_fLNS_15FloatRoundStyleE2EEESJ_S1U_JEEENSA_5SM1004TMEM4LOAD26SM100_TMEM_LOAD_16dp256b4xES13_NS14_INS15_ILi2ELi4ELi3EEES18_NST_INSB_IJS19_S1S_EEENSB_IJS1S_SE_EEEEEEENSA_17SM75_U32x4_LDSM_NENSA_21SM90_TMA_STORE_IM2COLES2B_NSA_17SM90_U32x4_STSM_NENSA_39AutoVectorizingCopyWithAssumedAlignmentILi128EEEEEEvvEEEEvNT_6ParamsE --------------------------
	.section	.nv.shared._ZN7cutlass13device_kernelINS_4conv6kernel13ConvUniversalINS1_16ConvProblemShapeILNS1_8OperatorE1ELi2EEENS1_10collective14CollectiveConvINS1_47MainloopSm100TmaUmmaWarpSpecializedImplicitGemmILS5_1ELi13ELi2ELi1ELi2EN4cute5tupleIJNSA_1CILi2EEENSC_ILi1EEESE_EEEEENSB_IJNSC_ILi64EEESH_NSB_IJSH_EEEEEENS_6half_tESK_NSA_8TiledMMAINSA_8MMA_AtomIJNSA_20SM100_MMA_F16BF16_SSISK_SK_fLi64ELi64ELNSA_4UMMA5MajorE0ELSP_1ELNSO_7ScaleInE0ELSQ_0EEEEEENSA_6LayoutINSB_IJSE_SE_SE_EEENSB_IJNSC_ILi0EEESV_SV_EEEEENSB_IJNSA_10UnderscoreESY_SY_EEEEENS7_6detail27Sm100ImplicitGemmTileTraitsINSA_20SM90_TMA_LOAD_IM2COLENSA_14ComposedLayoutINSA_7SwizzleILi3ELi4ELi3EEENSA_18smem_ptr_flag_bitsILi16EEENST_INSB_IJNSC_ILi8EEESH_EEENSB_IJSH_SE_EEEEEEEvEENS12_INSA_23SM90_TMA_LOAD_MULTICASTENS14_IS16_S18_NST_INSB_IJSH_S19_EEENSB_IJSE_SH_EEEEEEEvEEEENS_8epilogue10collective18CollectiveEpilogueINS1M_23Sm100TmaWarpSpecializedILi3ELi2ELi16ELb1ELb0EEEJSJ_NSB_IJNST_ISH_SE_EENST_INSC_ILi32EEESE_EEEEESK_NSB_IJNSB_IJlllEEESE_SV_EEESK_S1W_NS1M_6fusion15FusionCallbacksIS1Q_NS1X_17LinearCombinationISK_fSK_fLNS_15FloatRoundStyleE2EEESJ_S1U_JEEENSA_5SM1004TMEM4LOAD26SM100_TMEM_LOAD_16dp256b4xES13_NS14_INS15_ILi2ELi4ELi3EEES18_NST_INSB_IJS19_S1S_EEENSB_IJS1S_SE_EEEEEEENSA_17SM75_U32x4_LDSM_NENSA_21SM90_TMA_STORE_IM2COLES2B_NSA_17SM90_U32x4_STSM_NENSA_39AutoVectorizingCopyWithAssumedAlignmentILi128EEEEEEvvEEEEvNT_6ParamsE,"aw",@nobits
	.sectionflags	@""
	.align	16
	.zero		1024


//--------------------- .nv.shared.reserved.0     --------------------------
	.section	.nv.shared.reserved.0,"aw",@nobits
	.weak		__nv_reservedSMEM_offset_0_alias
	.size		__nv_reservedSMEM_offset_0_alias, 0, 64
	.other		__nv_reservedSMEM_offset_0_alias,@"STO_CUDA_RESERVED_SHARED STV_DEFAULT"
__nv_reservedSMEM_offset_0_alias:
	.zero		0
.nv.shared.reserved.0:
	.zero		64
	.weak		__nv_reservedSMEM_tcgen05_partition
	.type		__nv_reservedSMEM_tcgen05_partition,@object
	.size		__nv_reservedSMEM_tcgen05_partition,(.L_0 - __nv_reservedSMEM_tcgen05_partition)
__nv_reservedSMEM_tcgen05_partition:
	.zero		32
.L_0:


//--------------------- .nv.global                --------------------------
	.section	.nv.global,"aw",@nobits
.nv.global:
	.type		_ZN39_INTERNAL_9bcfb254_4_k_cu_a00616ef_32084cute1_E,@object
	.size		_ZN39_INTERNAL_9bcfb254_4_k_cu_a00616ef_32084cute1_E,(_ZN39_INTERNAL_9bcfb254_4_k_cu_a00616ef_32084cuda3std3__45__cpo6cbeginE - _ZN39_INTERNAL_9bcfb254_4_k_cu_a00616ef_32084cute1_E)
_ZN39_INTERNAL_9bcfb254_4_k_cu_a00616ef_32084cute1_E:
	.zero		1
	.type		_ZN39_INTERNAL_9bcfb254_4_k_cu_a00616ef_32084cuda3std3__45__cpo6cbeginE,@object
	.size		_ZN39_INTERNAL_9bcfb254_4_k_cu_a00616ef_32084cuda3std3__45__cpo6cbeginE,(_ZN39_INTERNAL_9bcfb254_4_k_cu_a00616ef_32084cuda3std3__48in_placeE - _ZN39_INTERNAL_9bcfb254_4_k_cu_a00616ef_32084cuda3std3__45__cpo6cbeginE)
_ZN39_INTERNAL_9bcfb254_4_k_cu_a00616ef_32084cuda3std3__45__cpo6cbeginE:
	.zero		1
	.type		_ZN39_INTERNAL_9bcfb254_4_k_cu_a00616ef_32084cuda3std3__48in_placeE,@object
	.size		_ZN39_INTERNAL_9bcfb254_4_k_cu_a00616ef_32084cuda3std3__48in_placeE,(_ZN39_INTERNAL_9bcfb254_4_k_cu_a00616ef_32084cuda3std6ranges3__45__cpo9iter_moveE - _ZN39_INTERNAL_9bcfb254_4_k_cu_a00616ef_32084cuda3std3__48in_placeE)
_ZN39_INTERNAL_9bcfb254_4_k_cu_a00616ef_32084cuda3std3__48in_placeE:
	.zero		1
	.type		_ZN39_INTERNAL_9bcfb254_4_k_cu_a00616ef_32084cuda3std6ranges3__45__cpo9iter_moveE,@object
	.size		_ZN39_INTERNAL_9bcfb254_4_k_cu_a00616ef_32084cuda3std6ranges3__45__cpo9iter_moveE,(_ZN39_INTERNAL_9bcfb254_4_k_cu_a00616ef_32084cuda3std3__45__cpo5beginE - _ZN39_INTERNAL_9bcfb254_4_k_cu_a00616ef_32084cuda3std6ranges3__45__cpo9iter_moveE)
_ZN39_INTERNAL_9bcfb254_4_k_cu_a00616ef_32084cuda3std6ranges3__45__cpo9iter_moveE:
	.zero		1
	.type		_ZN39_INTERNAL_9bcfb254_4_k_cu_a00616ef_32084cuda3std3__45__cpo5beginE,@object
	.size		_ZN39_INTERNAL_9bcfb254_4_k_cu_a00616ef_32084cuda3std3__45__cpo5beginE,(_ZN39_INTERNAL_9bcfb254_4_k_cu_a00616ef_32084cuda3std3__441_GLOBAL__N__9bcfb254_4_k_cu_a00616ef_32086ignoreE - _ZN39_INTERNAL_9bcfb254_4_k_cu_a00616ef_32084cuda3std3__45__cpo5beginE)
_ZN39_INTERNAL_9bcfb254_4_k_cu_a00616ef_32084cuda3std3__45__cpo5beginE:
	.zero		1
	.type		_ZN39_INTERNAL_9bcfb254_4_k_cu_a00616ef_32084cuda3std3__441_GLOBAL__N__9bcfb254_4_k_cu_a00616ef_32086ignoreE,@object
	.size		_ZN39_INTERNAL_9bcfb254_4_k_cu_a00616ef_32084cuda3std3__441_GLOBAL__N__9bcfb254_4_k_cu_a00616ef_32086ignoreE,(_ZN39_INTERNAL_9bcfb254_4_k_cu_a00616ef_32084cute7productE - _ZN39_INTERNAL_9bcfb254_4_k_cu_a00616ef_32084cuda3std3__441_GLOBAL__N__9bcfb254_4_k_cu_a00616ef_32086ignoreE)
_ZN39_INTERNAL_9bcfb254_4_k_cu_a00616ef_32084cuda3std3__441_GLOBAL__N__9bcfb254_4_k_cu_a00616ef_32086ignoreE:
	.zero		1
	.type		_ZN39_INTERNAL_9bcfb254_4_k_cu_a00616ef_32084cute7productE,@object
	.size		_ZN39_INTERNAL_9bcfb254_4_k_cu_a00616ef_32084cute7productE,(_ZN39_INTERNAL_9bcfb254_4_k_cu_a00616ef_32084cuda3std3__45__cpo3endE - _ZN39_INTERNAL_9bcfb254_4_k_cu_a00616ef_32084cute7productE)
_ZN39_INTERNAL_9bcfb254_4_k_cu_a00616ef_32084cute7productE:
	.zero		1
	.type		_ZN39_INTERNAL_9bcfb254_4_k_cu_a00616ef_32084cuda3std3__45__cpo3endE,@object
	.size		_ZN39_INTERNAL_9bcfb254_4_k_cu_a00616ef_32084cuda3std3__45__cpo3endE,(_ZN39_INTERNAL_9bcfb254_4_k_cu_a00616ef_32084cuda3std3__419piecewise_constructE - _ZN39_INTERNAL_9bcfb254_4_k_cu_a00616ef_32084cuda3std3__45__cpo3endE)
_ZN39_INTERNAL_9bcfb254_4_k_cu_a00616ef_32084cuda3std3__45__cpo3endE:
	.zero		1
	.type		_ZN39_INTERNAL_9bcfb254_4_k_cu_a00616ef_32084cuda3std3__419piecewise_constructE,@object
	.size		_ZN39_INTERNAL_9bcfb254_4_k_cu_a00616ef_32084cuda3std3__419piecewise_constructE,(_ZN39_INTERNAL_9bcfb254_4_k_cu_a00616ef_32084cuda3std3__45__cpo4cendE - _ZN39_INTERNAL_9bcfb254_4_k_cu_a00616ef_32084cuda3std3__419piecewise_constructE)
_ZN39_INTERNAL_9bcfb254_4_k_cu_a00616ef_32084cuda3std3__419piecewise_constructE:
	.zero		1
	.type		_ZN39_INTERNAL_9bcfb254_4_k_cu_a00616ef_32084cuda3std3__45__cpo4cendE,@object
	.size		_ZN39_INTERNAL_9bcfb254_4_k_cu_a00616ef_32084cuda3std3__45__cpo4cendE,(_ZN39_INTERNAL_9bcfb254_4_k_cu_a00616ef_32084cuda3std6ranges3__45__cpo4swapE - _ZN39_INTERNAL_9bcfb254_4_k_cu_a00616ef_32084cuda3std3__45__cpo4cendE)
_ZN39_INTERNAL_9bcfb254_4_k_cu_a00616ef_32084cuda3std3__45__cpo4cendE:
	.zero		1
	.type		_ZN39_INTERNAL_9bcfb254_4_k_cu_a00616ef_32084cuda3std6ranges3__45__cpo4swapE,@object
	.size		_ZN39_INTERNAL_9bcfb254_4_k_cu_a00616ef_32084cuda3std6ranges3__45__cpo4swapE,(.L_10 - _ZN39_INTERNAL_9bcfb254_4_k_cu_a00616ef_32084cuda3std6ranges3__45__cpo4swapE)
_ZN39_INTERNAL_9bcfb254_4_k_cu_a00616ef_32084cuda3std6ranges3__45__cpo4swapE:
	.zero		1
.L_10:


//--------------------- .nv.constant0._ZN7cutlass13device_kernelINS_4conv6kernel13ConvUniversalINS1_16ConvProblemShapeILNS1_8OperatorE1ELi2EEENS1_10collective14CollectiveConvINS1_47MainloopSm100TmaUmmaWarpSpecializedImplicitGemmILS5_1ELi13ELi2ELi1ELi2EN4cute5tupleIJNSA_1CILi2EEENSC_ILi1EEESE_EEEEENSB_IJNSC_ILi64EEESH_NSB_IJSH_EEEEEENS_6half_tESK_NSA_8TiledMMAINSA_8MMA_AtomIJNSA_20SM100_MMA_F16BF16_SSISK_SK_fLi64ELi64ELNSA_4UMMA5MajorE0ELSP_1ELNSO_7ScaleInE0ELSQ_0EEEEEENSA_6LayoutINSB_IJSE_SE_SE_EEENSB_IJNSC_ILi0EEESV_SV_EEEEENSB_IJNSA_10UnderscoreESY_SY_EEEEENS7_6detail27Sm100ImplicitGemmTileTraitsINSA_20SM90_TMA_LOAD_IM2COLENSA_14ComposedLayoutINSA_7SwizzleILi3ELi4ELi3EEENSA_18smem_ptr_flag_bitsILi16EEENST_INSB_IJNSC_ILi8EEESH_EEENSB_IJSH_SE_EEEEEEEvEENS12_INSA_23SM90_TMA_LOAD_MULTICASTENS14_IS16_S18_NST_INSB_IJSH_S19_EEENSB_IJSE_SH_EEEEEEEvEEEENS_8epilogue10collective18CollectiveEpilogueINS1M_23Sm100TmaWarpSpecializedILi3ELi2ELi16ELb1ELb0EEEJSJ_NSB_IJNST_ISH_SE_EENST_INSC_ILi32EEESE_EEEEESK_NSB_IJNSB_IJlllEEESE_SV_EEESK_S1W_NS1M_6fusion15FusionCallbacksIS1Q_NS1X_17LinearCombinationISK_fSK_fLNS_15FloatRoundStyleE2EEESJ_S1U_JEEENSA_5SM1004TMEM4LOAD26SM100_TMEM_LOAD_16dp256b4xES13_NS14_INS15_ILi2ELi4ELi3EEES18_NST_INSB_IJS19_S1S_EEENSB_IJS1S_SE_EEEEEEENSA_17SM75_U32x4_LDSM_NENSA_21SM90_TMA_STORE_IM2COLES2B_NSA_17SM90_U32x4_STSM_NENSA_39AutoVectorizingCopyWithAssumedAlignmentILi128EEEEEEvvEEEEvNT_6ParamsE --------------------------
	.section	.nv.constant0._ZN7cutlass13device_kernelINS_4conv6kernel13ConvUniversalINS1_16ConvProblemShapeILNS1_8OperatorE1ELi2EEENS1_10collective14CollectiveConvINS1_47MainloopSm100TmaUmmaWarpSpecializedImplicitGemmILS5_1ELi13ELi2ELi1ELi2EN4cute5tupleIJNSA_1CILi2EEENSC_ILi1EEESE_EEEEENSB_IJNSC_ILi64EEESH_NSB_IJSH_EEEEEENS_6half_tESK_NSA_8TiledMMAINSA_8MMA_AtomIJNSA_20SM100_MMA_F16BF16_SSISK_SK_fLi64ELi64ELNSA_4UMMA5MajorE0ELSP_1ELNSO_7ScaleInE0ELSQ_0EEEEEENSA_6LayoutINSB_IJSE_SE_SE_EEENSB_IJNSC_ILi0EEESV_SV_EEEEENSB_IJNSA_10UnderscoreESY_SY_EEEEENS7_6detail27Sm100ImplicitGemmTileTraitsINSA_20SM90_TMA_LOAD_IM2COLENSA_14ComposedLayoutINSA_7SwizzleILi3ELi4ELi3EEENSA_18smem_ptr_flag_bitsILi16EEENST_INSB_IJNSC_ILi8EEESH_EEENSB_IJSH_SE_EEEEEEEvEENS12_INSA_23SM90_TMA_LOAD_MULTICASTENS14_IS16_S18_NST_INSB_IJSH_S19_EEENSB_IJSE_SH_EEEEEEEvEEEENS_8epilogue10collective18CollectiveEpilogueINS1M_23Sm100TmaWarpSpecializedILi3ELi2ELi16ELb1ELb0EEEJSJ_NSB_IJNST_ISH_SE_EENST_INSC_ILi32EEESE_EEEEESK_NSB_IJNSB_IJlllEEESE_SV_EEESK_S1W_NS1M_6fusion15FusionCallbacksIS1Q_NS1X_17LinearCombinationISK_fSK_fLNS_15FloatRoundStyleE2EEESJ_S1U_JEEENSA_5SM1004TMEM4LOAD26SM100_TMEM_LOAD_16dp256b4xES13_NS14_INS15_ILi2ELi4ELi3EEES18_NST_INSB_IJS19_S1S_EEENSB_IJS1S_SE_EEEEEEENSA_17SM75_U32x4_LDSM_NENSA_21SM90_TMA_STORE_IM2COLES2B_NSA_17SM90_U32x4_STSM_NENSA_39AutoVectorizingCopyWithAssumedAlignmentILi128EEEEEEvvEEEEvNT_6ParamsE,"a",@progbits
	.sectionflags	@""
	.align	4
.nv.constant0._ZN7cutlass13device_kernelINS_4conv6kernel13ConvUniversalINS1_16ConvProblemShapeILNS1_8OperatorE1ELi2EEENS1_10collective14CollectiveConvINS1_47MainloopSm100TmaUmmaWarpSpecializedImplicitGemmILS5_1ELi13ELi2ELi1ELi2EN4cute5tupleIJNSA_1CILi2EEENSC_ILi1EEESE_EEEEENSB_IJNSC_ILi64EEESH_NSB_IJSH_EEEEEENS_6half_tESK_NSA_8TiledMMAINSA_8MMA_AtomIJNSA_20SM100_MMA_F16BF16_SSISK_SK_fLi64ELi64ELNSA_4UMMA5MajorE0ELSP_1ELNSO_7ScaleInE0ELSQ_0EEEEEENSA_6LayoutINSB_IJSE_SE_SE_EEENSB_IJNSC_ILi0EEESV_SV_EEEEENSB_IJNSA_10UnderscoreESY_SY_EEEEENS7_6detail27Sm100ImplicitGemmTileTraitsINSA_20SM90_TMA_LOAD_IM2COLENSA_14ComposedLayoutINSA_7SwizzleILi3ELi4ELi3EEENSA_18smem_ptr_flag_bitsILi16EEENST_INSB_IJNSC_ILi8EEESH_EEENSB_IJSH_SE_EEEEEEEvEENS12_INSA_23SM90_TMA_LOAD_MULTICASTENS14_IS16_S18_NST_INSB_IJSH_S19_EEENSB_IJSE_SH_EEEEEEEvEEEENS_8epilogue10collective18CollectiveEpilogueINS1M_23Sm100TmaWarpSpecializedILi3ELi2ELi16ELb1ELb0EEEJSJ_NSB_IJNST_ISH_SE_EENST_INSC_ILi32EEESE_EEEEESK_NSB_IJNSB_IJlllEEESE_SV_EEESK_S1W_NS1M_6fusion15FusionCallbacksIS1Q_NS1X_17LinearCombinationISK_fSK_fLNS_15FloatRoundStyleE2EEESJ_S1U_JEEENSA_5SM1004TMEM4LOAD26SM100_TMEM_LOAD_16dp256b4xES13_NS14_INS15_ILi2ELi4ELi3EEES18_NST_INSB_IJS19_S1S_EEENSB_IJS1S_SE_EEEEEEENSA_17SM75_U32x4_LDSM_NENSA_21SM90_TMA_STORE_IM2COLES2B_NSA_17SM90_U32x4_STSM_NENSA_39AutoVectorizingCopyWithAssumedAlignmentILi128EEEEEEvvEEEEvNT_6ParamsE:
	.zero		2944


//--------------------- SYMBOLS --------------------------

	.type		.nv.reservedSmem.offset0,@object
	.size		.nv.reservedSmem.offset0,0x4
	.type		.nv.reservedSmem.cap,@object
	.size		.nv.reservedSmem.cap,0x4
	.type		__assertfail,@function
